// auto-generated by cutlass_sweep.gemm — config: {"arch": "sm_100", "cluster_m": 1, "cluster_n": 1, "dtype": "int8", "stages": 0, "tile_k": 32, "tile_m": 64, "tile_n": 128}
#include "cutlass/cutlass.h"
#include "cutlass/gemm/collective/collective_builder.hpp"
#include "cutlass/gemm/device/gemm_universal_adapter.h"
#include "cutlass/gemm/kernel/gemm_universal.hpp"
#include "cutlass/epilogue/collective/collective_builder.hpp"

using ElemA = int8_t;
using ElemB = int8_t;
using ElemCD = int8_t;
using Acc  = int32_t;
using TileShape    = cute::Shape<cute::_64, cute::_128, cute::_32>;
using ClusterShape = cute::Shape<cute::_1, cute::_1, cute::_1>;

using CollectiveEpilogue = typename cutlass::epilogue::collective::CollectiveBuilder<
    cutlass::arch::Sm100, cutlass::arch::OpClassTensorOp,
    TileShape, ClusterShape,
    cutlass::epilogue::collective::EpilogueTileAuto,
    Acc, Acc,
    ElemCD, cutlass::layout::RowMajor, 128 / cutlass::sizeof_bits<ElemCD>::value,
    ElemCD, cutlass::layout::RowMajor, 128 / cutlass::sizeof_bits<ElemCD>::value,
    cutlass::epilogue::collective::EpilogueScheduleAuto
  >::CollectiveOp;

using CollectiveMainloop = typename cutlass::gemm::collective::CollectiveBuilder<
    cutlass::arch::Sm100, cutlass::arch::OpClassTensorOp,
    ElemA, cutlass::layout::RowMajor, 128 / cutlass::sizeof_bits<ElemA>::value,
    ElemB, cutlass::layout::ColumnMajor, 128 / cutlass::sizeof_bits<ElemB>::value,
    Acc,
    TileShape, ClusterShape,
    cutlass::gemm::collective::StageCountAutoCarveout<static_cast<int>(sizeof(typename CollectiveEpilogue::SharedStorage))>,
    cutlass::gemm::collective::KernelScheduleAuto
  >::CollectiveOp;

using GemmKernel = cutlass::gemm::kernel::GemmUniversal<
    cute::Shape<int,int,int,int>,
    CollectiveMainloop,
    CollectiveEpilogue
>;
using Gemm = cutlass::gemm::device::GemmUniversalAdapter<GemmKernel>;

// Force the device kernel symbol into the cubin without needing a host main.
auto* _anchor = &cutlass::device_kernel<GemmKernel>;


// ===== COMPILED SASS (sm_100a) =====

	.target	sm_100a

	.elftype	@"ET_EXEC"


//--------------------- .note.nv.tkinfo           --------------------------
	.section	.note.nv.tkinfo,"",@"SHT_NOTE"
	.sectionflags	@"SHF_NOTE_NV_TKINFO"
	.tkinfo
        /*0018*/ 	.word	0x00000002
        /*0030*/ 	.string	""
        /*0030*/ 	.string	"ptxas"
        /*0030*/ 	.string	"Cuda compilation tools, release 13.0, V13.0.88"
        /*0030*/ 	.string	"Build cuda_13.0.r13.0/compiler.36424714_0"
        /*0030*/ 	.string	"-arch sm_100a -m 64 "



//--------------------- .note.nv.cuinfo           --------------------------
	.section	.note.nv.cuinfo,"",@"SHT_NOTE"
	.sectionflags	@"SHF_NOTE_NV_CUINFO"
        /*0018*/ 	.short	0x0002
        /*001a*/ 	.short	0x0064
        /*001c*/ 	.short	0x0082
	.zero		2


//--------------------- .nv.info                  --------------------------
	.section	.nv.info,"",@"SHT_CUDA_INFO"
	.align	4


	//----- nvinfo : EIATTR_REGCOUNT
	.align		4
        /*0000*/ 	.byte	0x04, 0x2f
        /*0002*/ 	.short	(.L_19 - .L_18)
	.align		4
.L_18:
        /*0004*/ 	.word	index@(_ZN7cutlass13device_kernelINS_4gemm6kernel13GemmUniversalIN4cute5tupleIJiiiiEEENS1_10collective13CollectiveMmaINS1_35MainloopSm100TmaUmmaWarpSpecializedILi34ELi2ELi4ENS5_IJNS4_1CILi1EEESB_SB_EEEEENS5_IJNSA_ILi64EEENSA_ILi128EEENSA_ILi32EEEEEEaNS5_IJlSB_lEEEaSI_NS4_8TiledMMAINS4_8MMA_AtomIJNS4_15SM100_MMA_S8_SSIaaiLi64ELi128ELNS4_4UMMA5MajorE0ELSN_0ELNSM_8SaturateE0EEEEEENS4_6LayoutISC_NS5_IJNSA_ILi0EEESS_SS_EEEEENS5_IJNS4_10UnderscoreESV_SV_EEEEENS4_13SM90_TMA_LOADENS4_14ComposedLayoutINS4_7SwizzleILi1ELi4ELi3EEENS4_18smem_ptr_flag_bitsILi8EEENSR_INS5_IJNSA_ILi8EEESG_EEENS5_IJSG_SB_EEEEEEEvNS4_8identityESY_S18_vS19_EENS_8epilogue10collective18CollectiveEpilogueINS1B_23Sm100TmaWarpSpecializedILi2ELi2ELi32ELb0ELb0EEEJSH_NS5_IJNSR_ISE_SB_EES1G_EEEaSI_aSI_NS1B_6fusion15FusionCallbacksIS1F_NS1I_17LinearCombinationIaiaiLNS_15FloatRoundStyleE2EEESH_S1H_JEEENS4_5SM1004TMEM4LOAD26SM100_TMEM_LOAD_16dp32b32xESY_NSZ_INS10_ILi2ELi4ELi3EEES13_NSR_INS5_IJS14_SE_EEENS5_IJSE_SB_EEEEEEENS4_39AutoVectorizingCopyWithAssumedAlignmentILi128EEENS4_14SM90_TMA_STOREES1W_S1Y_S1Y_EEEvvEEEEvNT_6ParamsE)
        /*0008*/ 	.word	0x0000007a


	//----- nvinfo : EIATTR_FRAME_SIZE
	.align		4
.L_19:
        /*000c*/ 	.byte	0x04, 0x11
        /*000e*/ 	.short	(.L_21 - .L_20)
	.align		4
.L_20:
        /*0010*/ 	.word	index@($__internal_2_$__cuda_sm10x_tcgen05_guardrail_trap_unallocated_columns_being_dealloced)
        /*0014*/ 	.word	0x00000000


	//----- nvinfo : EIATTR_FRAME_SIZE
	.align		4
.L_21:
        /*0018*/ 	.byte	0x04, 0x11
        /*001a*/ 	.short	(.L_23 - .L_22)
	.align		4
.L_22:
        /*001c*/ 	.word	index@($__internal_1_$__cuda_sm10x_tcgen05_guardrail_trap_phase_invalid_during_alloc)
        /*0020*/ 	.word	0x00000000


	//----- nvinfo : EIATTR_FRAME_SIZE
	.align		4
.L_23:
        /*0024*/ 	.byte	0x04, 0x11
        /*0026*/ 	.short	(.L_25 - .L_24)
	.align		4
.L_24:
        /*0028*/ 	.word	index@($__internal_0_$__cuda_sm10x_tcgen05_guardrail_trap_col_being_dealloced_not_returned_by_alloc)
        /*002c*/ 	.word	0x00000000


	//----- nvinfo : EIATTR_FRAME_SIZE
	.align		4
.L_25:
        /*0030*/ 	.byte	0x04, 0x11
        /*0032*/ 	.short	(.L_27 - .L_26)
	.align		4
.L_26:
        /*0034*/ 	.word	index@(_ZN7cutlass13device_kernelINS_4gemm6kernel13GemmUniversalIN4cute5tupleIJiiiiEEENS1_10collective13CollectiveMmaINS1_35MainloopSm100TmaUmmaWarpSpecializedILi34ELi2ELi4ENS5_IJNS4_1CILi1EEESB_SB_EEEEENS5_IJNSA_ILi64EEENSA_ILi128EEENSA_ILi32EEEEEEaNS5_IJlSB_lEEEaSI_NS4_8TiledMMAINS4_8MMA_AtomIJNS4_15SM100_MMA_S8_SSIaaiLi64ELi128ELNS4_4UMMA5MajorE0ELSN_0ELNSM_8SaturateE0EEEEEENS4_6LayoutISC_NS5_IJNSA_ILi0EEESS_SS_EEEEENS5_IJNS4_10UnderscoreESV_SV_EEEEENS4_13SM90_TMA_LOADENS4_14ComposedLayoutINS4_7SwizzleILi1ELi4ELi3EEENS4_18smem_ptr_flag_bitsILi8EEENSR_INS5_IJNSA_ILi8EEESG_EEENS5_IJSG_SB_EEEEEEEvNS4_8identityESY_S18_vS19_EENS_8epilogue10collective18CollectiveEpilogueINS1B_23Sm100TmaWarpSpecializedILi2ELi2ELi32ELb0ELb0EEEJSH_NS5_IJNSR_ISE_SB_EES1G_EEEaSI_aSI_NS1B_6fusion15FusionCallbacksIS1F_NS1I_17LinearCombinationIaiaiLNS_15FloatRoundStyleE2EEESH_S1H_JEEENS4_5SM1004TMEM4LOAD26SM100_TMEM_LOAD_16dp32b32xESY_NSZ_INS10_ILi2ELi4ELi3EEES13_NSR_INS5_IJS14_SE_EEENS5_IJSE_SB_EEEEEEENS4_39AutoVectorizingCopyWithAssumedAlignmentILi128EEENS4_14SM90_TMA_STOREES1W_S1Y_S1Y_EEEvvEEEEvNT_6ParamsE)
        /*0038*/ 	.word	0x00000000


	//----- nvinfo : EIATTR_MIN_STACK_SIZE
	.align		4
.L_27:
        /*003c*/ 	.byte	0x04, 0x12
        /*003e*/ 	.short	(.L_29 - .L_28)
	.align		4
.L_28:
        /*0040*/ 	.word	index@(_ZN7cutlass13device_kernelINS_4gemm6kernel13GemmUniversalIN4cute5tupleIJiiiiEEENS1_10collective13CollectiveMmaINS1_35MainloopSm100TmaUmmaWarpSpecializedILi34ELi2ELi4ENS5_IJNS4_1CILi1EEESB_SB_EEEEENS5_IJNSA_ILi64EEENSA_ILi128EEENSA_ILi32EEEEEEaNS5_IJlSB_lEEEaSI_NS4_8TiledMMAINS4_8MMA_AtomIJNS4_15SM100_MMA_S8_SSIaaiLi64ELi128ELNS4_4UMMA5MajorE0ELSN_0ELNSM_8SaturateE0EEEEEENS4_6LayoutISC_NS5_IJNSA_ILi0EEESS_SS_EEEEENS5_IJNS4_10UnderscoreESV_SV_EEEEENS4_13SM90_TMA_LOADENS4_14ComposedLayoutINS4_7SwizzleILi1ELi4ELi3EEENS4_18smem_ptr_flag_bitsILi8EEENSR_INS5_IJNSA_ILi8EEESG_EEENS5_IJSG_SB_EEEEEEEvNS4_8identityESY_S18_vS19_EENS_8epilogue10collective18CollectiveEpilogueINS1B_23Sm100TmaWarpSpecializedILi2ELi2ELi32ELb0ELb0EEEJSH_NS5_IJNSR_ISE_SB_EES1G_EEEaSI_aSI_NS1B_6fusion15FusionCallbacksIS1F_NS1I_17LinearCombinationIaiaiLNS_15FloatRoundStyleE2EEESH_S1H_JEEENS4_5SM1004TMEM4LOAD26SM100_TMEM_LOAD_16dp32b32xESY_NSZ_INS10_ILi2ELi4ELi3EEES13_NSR_INS5_IJS14_SE_EEENS5_IJSE_SB_EEEEEEENS4_39AutoVectorizingCopyWithAssumedAlignmentILi128EEENS4_14SM90_TMA_STOREES1W_S1Y_S1Y_EEEvvEEEEvNT_6ParamsE)
        /*0044*/ 	.word	0x00000000
.L_29:


//--------------------- .nv.compat                --------------------------
	.section	.nv.compat,"",@"SHT_CUDA_COMPAT_INFO"
	.align	4
        /*0000*/ 	.byte	0x02, 0x09, 0x01, 0x00, 0x02, 0x02, 0x03, 0x00, 0x02, 0x05, 0x06, 0x00, 0x03, 0x07, 0x01, 0x01
        /*0010*/ 	.byte	0x02, 0x03, 0x01, 0x00, 0x02, 0x06, 0x01, 0x00, 0x04, 0x0b, 0x08, 0x00, 0x01, 0x00, 0x00, 0x00
        /*0020*/ 	.byte	0x00, 0x00, 0x00, 0x00


//--------------------- .nv.info._ZN7cutlass13device_kernelINS_4gemm6kernel13GemmUniversalIN4cute5tupleIJiiiiEEENS1_10collective13CollectiveMmaINS1_35MainloopSm100TmaUmmaWarpSpecializedILi34ELi2ELi4ENS5_IJNS4_1CILi1EEESB_SB_EEEEENS5_IJNSA_ILi64EEENSA_ILi128EEENSA_ILi32EEEEEEaNS5_IJlSB_lEEEaSI_NS4_8TiledMMAINS4_8MMA_AtomIJNS4_15SM100_MMA_S8_SSIaaiLi64ELi128ELNS4_4UMMA5MajorE0ELSN_0ELNSM_8SaturateE0EEEEEENS4_6LayoutISC_NS5_IJNSA_ILi0EEESS_SS_EEEEENS5_IJNS4_10UnderscoreESV_SV_EEEEENS4_13SM90_TMA_LOADENS4_14ComposedLayoutINS4_7SwizzleILi1ELi4ELi3EEENS4_18smem_ptr_flag_bitsILi8EEENSR_INS5_IJNSA_ILi8EEESG_EEENS5_IJSG_SB_EEEEEEEvNS4_8identityESY_S18_vS19_EENS_8epilogue10collective18CollectiveEpilogueINS1B_23Sm100TmaWarpSpecializedILi2ELi2ELi32ELb0ELb0EEEJSH_NS5_IJNSR_ISE_SB_EES1G_EEEaSI_aSI_NS1B_6fusion15FusionCallbacksIS1F_NS1I_17LinearCombinationIaiaiLNS_15FloatRoundStyleE2EEESH_S1H_JEEENS4_5SM1004TMEM4LOAD26SM100_TMEM_LOAD_16dp32b32xESY_NSZ_INS10_ILi2ELi4ELi3EEES13_NSR_INS5_IJS14_SE_EEENS5_IJSE_SB_EEEEEEENS4_39AutoVectorizingCopyWithAssumedAlignmentILi128EEENS4_14SM90_TMA_STOREES1W_S1Y_S1Y_EEEvvEEEEvNT_6ParamsE --------------------------
	.section	.nv.info._ZN7cutlass13device_kernelINS_4gemm6kernel13GemmUniversalIN4cute5tupleIJiiiiEEENS1_10collective13CollectiveMmaINS1_35MainloopSm100TmaUmmaWarpSpecializedILi34ELi2ELi4ENS5_IJNS4_1CILi1EEESB_SB_EEEEENS5_IJNSA_ILi64EEENSA_ILi128EEENSA_ILi32EEEEEEaNS5_IJlSB_lEEEaSI_NS4_8TiledMMAINS4_8MMA_AtomIJNS4_15SM100_MMA_S8_SSIaaiLi64ELi128ELNS4_4UMMA5MajorE0ELSN_0ELNSM_8SaturateE0EEEEEENS4_6LayoutISC_NS5_IJNSA_ILi0EEESS_SS_EEEEENS5_IJNS4_10UnderscoreESV_SV_EEEEENS4_13SM90_TMA_LOADENS4_14ComposedLayoutINS4_7SwizzleILi1ELi4ELi3EEENS4_18smem_ptr_flag_bitsILi8EEENSR_INS5_IJNSA_ILi8EEESG_EEENS5_IJSG_SB_EEEEEEEvNS4_8identityESY_S18_vS19_EENS_8epilogue10collective18CollectiveEpilogueINS1B_23Sm100TmaWarpSpecializedILi2ELi2ELi32ELb0ELb0EEEJSH_NS5_IJNSR_ISE_SB_EES1G_EEEaSI_aSI_NS1B_6fusion15FusionCallbacksIS1F_NS1I_17LinearCombinationIaiaiLNS_15FloatRoundStyleE2EEESH_S1H_JEEENS4_5SM1004TMEM4LOAD26SM100_TMEM_LOAD_16dp32b32xESY_NSZ_INS10_ILi2ELi4ELi3EEES13_NSR_INS5_IJS14_SE_EEENS5_IJSE_SB_EEEEEEENS4_39AutoVectorizingCopyWithAssumedAlignmentILi128EEENS4_14SM90_TMA_STOREES1W_S1Y_S1Y_EEEvvEEEEvNT_6ParamsE,"",@"SHT_CUDA_INFO"
	.sectionflags	@""
	.align	4


	//----- nvinfo : EIATTR_CUDA_API_VERSION
	.align		4
        /*0000*/ 	.byte	0x04, 0x37
        /*0002*/ 	.short	(.L_31 - .L_30)
.L_30:
        /*0004*/ 	.word	0x00000082


	//----- nvinfo : EIATTR_KPARAM_INFO
	.align		4
.L_31:
        /*0008*/ 	.byte	0x04, 0x17
        /*000a*/ 	.short	(.L_33 - .L_32)
.L_32:
        /*000c*/ 	.word	0x00000000
        /*0010*/ 	.short	0x0000
        /*0012*/ 	.short	0x0000
        /*0014*/ 	.byte	0x00, 0xf0, 0x01, 0x20


	//----- nvinfo : EIATTR_AT_ENTRY_FRAGMENTS
	.align		4
.L_33:
        /*0018*/ 	.byte	0x04, 0x4f
        /*001a*/ 	.short	(.L_35 - .L_34)


	//   ....[0]....
.L_34:
        /*001c*/ 	.word	0x00000006


	//----- nvinfo : EIATTR_RESERVED_SMEM_USED
	.align		4
.L_35:
        /*0020*/ 	.byte	0x01, 0x41
	.zero		2


	//----- nvinfo : EIATTR_SPARSE_MMA_MASK
	.align		4
        /*0024*/ 	.byte	0x03, 0x50
        /*0026*/ 	.short	0x0000


	//----- nvinfo : EIATTR_TCGEN05_1CTA_USED
	.align		4
        /*0028*/ 	.byte	0x01, 0x51
	.zero		2


	//----- nvinfo : EIATTR_MAXREG_COUNT
	.align		4
        /*002c*/ 	.byte	0x03, 0x1b
        /*002e*/ 	.short	0x00ff


	//----- nvinfo : EIATTR_NUM_BARRIERS
	.align		4
        /*0030*/ 	.byte	0x02, 0x4c
        /*0032*/ 	.byte	0x07
	.zero		1


	//----- nvinfo : EIATTR_EXTERNS
	.align		4
        /*0034*/ 	.byte	0x04, 0x0f
        /*0036*/ 	.short	(.L_37 - .L_36)


	//   ....[0]....
	.align		4
.L_36:
        /*0038*/ 	.word	index@(__assertfail)


	//----- nvinfo : EIATTR_MERCURY_ISA_VERSION
	.align		4
.L_37:
        /*003c*/ 	.byte	0x03, 0x5f
        /*003e*/ 	.short	0x0101


	//----- nvinfo : EIATTR_INT_WARP_WIDE_INSTR_OFFSETS
	.align		4
        /*0040*/ 	.byte	0x04, 0x31
        /*0042*/ 	.short	(.L_39 - .L_38)


	//   ....[0]....
.L_38:
        /*0044*/ 	.word	0x00002190


	//   ....[1]....
        /*0048*/ 	.word	0x00004bd0


	//   ....[2]....
        /*004c*/ 	.word	0x00004bf0


	//   ....[3]....
        /*0050*/ 	.word	0x00004c20


	//   ....[4]....
        /*0054*/ 	.word	0x00005550


	//   ....[5]....
        /*0058*/ 	.word	0x000055c0


	//   ....[6]....
        /*005c*/ 	.word	0x000057a0


	//   ....[7]....
        /*0060*/ 	.word	0x00005900


	//----- nvinfo : EIATTR_COOP_GROUP_MASK_REGIDS
	.align		4
.L_39:
        /*0064*/ 	.byte	0x04, 0x29
        /*0066*/ 	.short	(.L_41 - .L_40)


	//   ....[0]....
.L_40:
        /*0068*/ 	.word	0xffffffff


	//   ....[1]....
        /*006c*/ 	.word	0xffffffff


	//   ....[2]....
        /*0070*/ 	.word	0xffffffff


	//   ....[3]....
        /*0074*/ 	.word	0xffffffff


	//   ....[4]....
        /*0078*/ 	.word	0xffffffff


	//   ....[5]....
        /*007c*/ 	.word	0xffffffff


	//   ....[6]....
        /*0080*/ 	.word	0xffffffff


	//   ....[7]....
        /*0084*/ 	.word	0xffffffff


	//   ....[8]....
        /*0088*/ 	.word	0xffffffff


	//   ....[9]....
        /*008c*/ 	.word	0xffffffff


	//   ....[10]....
        /*0090*/ 	.word	0xffffffff


	//   ....[11]....
        /*0094*/ 	.word	0xffffffff


	//   ....[12]....
        /*0098*/ 	.word	0xffffffff


	//----- nvinfo : EIATTR_COOP_GROUP_INSTR_OFFSETS
	.align		4
.L_41:
        /*009c*/ 	.byte	0x04, 0x28
        /*009e*/ 	.short	(.L_43 - .L_42)


	//   ....[0]....
.L_42:
        /*00a0*/ 	.word	0x00000090


	//   ....[1]....
        /*00a4*/ 	.word	0x000004d0


	//   ....[2]....
        /*00a8*/ 	.word	0x00000a30


	//   ....[3]....
        /*00ac*/ 	.word	0x00000b90


	//   ....[4]....
        /*00b0*/ 	.word	0x00000c90


	//   ....[5]....
        /*00b4*/ 	.word	0x00000e00


	//   ....[6]....
        /*00b8*/ 	.word	0x00000fa0


	//   ....[7]....
        /*00bc*/ 	.word	0x00002070


	//   ....[8]....
        /*00c0*/ 	.word	0x00003f30


	//   ....[9]....
        /*00c4*/ 	.word	0x00004140


	//   ....[10]....
        /*00c8*/ 	.word	0x00004170


	//   ....[11]....
        /*00cc*/ 	.word	0x00004ab0


	//   ....[12]....
        /*00d0*/ 	.word	0x00004ce0


	//----- nvinfo : EIATTR_VRC_CTA_INIT_COUNT
	.align		4
.L_43:
        /*00d4*/ 	.byte	0x02, 0x4a
        /*00d6*/ 	.byte	0x80
	.zero		1


	//----- nvinfo : EIATTR_SYSCALL_OFFSETS
	.align		4
        /*00d8*/ 	.byte	0x04, 0x46
        /*00da*/ 	.short	(.L_45 - .L_44)


	//   ....[0]....
.L_44:
        /*00dc*/ 	.word	0x00006350


	//   ....[1]....
        /*00e0*/ 	.word	0x00006490


	//   ....[2]....
        /*00e4*/ 	.word	0x00006c90


	//   ....[3]....
        /*00e8*/ 	.word	0x00007a30


	//----- nvinfo : EIATTR_MBARRIER_INSTR_OFFSETS
	.align		4
.L_45:
        /*00ec*/ 	.byte	0x04, 0x39
        /*00ee*/ 	.short	(.L_47 - .L_46)


	//   ....[0]....
.L_46:
        /*00f0*/ 	.word	0x000005d0
        /*00f4*/ 	.word	0x000000ff
        /*00f8*/ 	.word	0x00000000
        /*00fc*/ 	.short	0x0100
        /*00fe*/ 	.byte	0x05
	.zero		1


	//   ....[1]....
        /*0100*/ 	.word	0x000005e0
        /*0104*/ 	.word	0x000000ff
        /*0108*/ 	.word	0x00000110
        /*010c*/ 	.short	0x0100
        /*010e*/ 	.byte	0x05
	.zero		1


	//   ....[2]....
        /*0110*/ 	.word	0x000005f0
        /*0114*/ 	.word	0x000000ff
        /*0118*/ 	.word	0x00000008
        /*011c*/ 	.short	0x0100
        /*011e*/ 	.byte	0x05
	.zero		1


	//   ....[3]....
        /*0120*/ 	.word	0x00000600
        /*0124*/ 	.word	0x000000ff
        /*0128*/ 	.word	0x00000118
        /*012c*/ 	.short	0x0100
        /*012e*/ 	.byte	0x05
	.zero		1


	//   ....[4]....
        /*0130*/ 	.word	0x00000610
        /*0134*/ 	.word	0x000000ff
        /*0138*/ 	.word	0x00000010
        /*013c*/ 	.short	0x0100
        /*013e*/ 	.byte	0x05
	.zero		1


	//   ....[5]....
        /*0140*/ 	.word	0x00000620
        /*0144*/ 	.word	0x000000ff
        /*0148*/ 	.word	0x00000120
        /*014c*/ 	.short	0x0100
        /*014e*/ 	.byte	0x05
	.zero		1


	//   ....[6]....
        /*0150*/ 	.word	0x00000630
        /*0154*/ 	.word	0x000000ff
        /*0158*/ 	.word	0x00000018
        /*015c*/ 	.short	0x0100
        /*015e*/ 	.byte	0x05
	.zero		1


	//   ....[7]....
        /*0160*/ 	.word	0x00000640
        /*0164*/ 	.word	0x000000ff
        /*0168*/ 	.word	0x00000128
        /*016c*/ 	.short	0x0100
        /*016e*/ 	.byte	0x05
	.zero		1


	//   ....[8]....
        /*0170*/ 	.word	0x00000650
        /*0174*/ 	.word	0x000000ff
        /*0178*/ 	.word	0x00000020
        /*017c*/ 	.short	0x0100
        /*017e*/ 	.byte	0x05
	.zero		1


	//   ....[9]....
        /*0180*/ 	.word	0x00000660
        /*0184*/ 	.word	0x000000ff
        /*0188*/ 	.word	0x00000130
        /*018c*/ 	.short	0x0100
        /*018e*/ 	.byte	0x05
	.zero		1


	//   ....[10]....
        /*0190*/ 	.word	0x00000670
        /*0194*/ 	.word	0x000000ff
        /*0198*/ 	.word	0x00000028
        /*019c*/ 	.short	0x0100
        /*019e*/ 	.byte	0x05
	.zero		1


	//   ....[11]....
        /*01a0*/ 	.word	0x00000680
        /*01a4*/ 	.word	0x000000ff
        /*01a8*/ 	.word	0x00000138
        /*01ac*/ 	.short	0x0100
        /*01ae*/ 	.byte	0x05
	.zero		1


	//   ....[12]....
        /*01b0*/ 	.word	0x00000690
        /*01b4*/ 	.word	0x000000ff
        /*01b8*/ 	.word	0x00000030
        /*01bc*/ 	.short	0x0100
        /*01be*/ 	.byte	0x05
	.zero		1


	//   ....[13]....
        /*01c0*/ 	.word	0x000006a0
        /*01c4*/ 	.word	0x000000ff
        /*01c8*/ 	.word	0x00000140
        /*01cc*/ 	.short	0x0100
        /*01ce*/ 	.byte	0x05
	.zero		1


	//   ....[14]....
        /*01d0*/ 	.word	0x000006b0
        /*01d4*/ 	.word	0x000000ff
        /*01d8*/ 	.word	0x00000038
        /*01dc*/ 	.short	0x0100
        /*01de*/ 	.byte	0x05
	.zero		1


	//   ....[15]....
        /*01e0*/ 	.word	0x000006c0
        /*01e4*/ 	.word	0x000000ff
        /*01e8*/ 	.word	0x00000148
        /*01ec*/ 	.short	0x0100
        /*01ee*/ 	.byte	0x05
	.zero		1


	//   ....[16]....
        /*01f0*/ 	.word	0x000006d0
        /*01f4*/ 	.word	0x000000ff
        /*01f8*/ 	.word	0x00000040
        /*01fc*/ 	.short	0x0100
        /*01fe*/ 	.byte	0x05
	.zero		1


	//   ....[17]....
        /*0200*/ 	.word	0x000006e0
        /*0204*/ 	.word	0x000000ff
        /*0208*/ 	.word	0x00000150
        /*020c*/ 	.short	0x0100
        /*020e*/ 	.byte	0x05
	.zero		1


	//   ....[18]....
        /*0210*/ 	.word	0x000006f0
        /*0214*/ 	.word	0x000000ff
        /*0218*/ 	.word	0x00000048
        /*021c*/ 	.short	0x0100
        /*021e*/ 	.byte	0x05
	.zero		1


	//   ....[19]....
        /*0220*/ 	.word	0x00000700
        /*0224*/ 	.word	0x000000ff
        /*0228*/ 	.word	0x00000158
        /*022c*/ 	.short	0x0100
        /*022e*/ 	.byte	0x05
	.zero		1


	//   ....[20]....
        /*0230*/ 	.word	0x00000710
        /*0234*/ 	.word	0x000000ff
        /*0238*/ 	.word	0x00000050
        /*023c*/ 	.short	0x0100
        /*023e*/ 	.byte	0x05
	.zero		1


	//   ....[21]....
        /*0240*/ 	.word	0x00000720
        /*0244*/ 	.word	0x000000ff
        /*0248*/ 	.word	0x00000160
        /*024c*/ 	.short	0x0100
        /*024e*/ 	.byte	0x05
	.zero		1


	//   ....[22]....
        /*0250*/ 	.word	0x00000730
        /*0254*/ 	.word	0x000000ff
        /*0258*/ 	.word	0x00000058
        /*025c*/ 	.short	0x0100
        /*025e*/ 	.byte	0x05
	.zero		1


	//   ....[23]....
        /*0260*/ 	.word	0x00000740
        /*0264*/ 	.word	0x000000ff
        /*0268*/ 	.word	0x00000168
        /*026c*/ 	.short	0x0100
        /*026e*/ 	.byte	0x05
	.zero		1


	//   ....[24]....
        /*0270*/ 	.word	0x00000750
        /*0274*/ 	.word	0x000000ff
        /*0278*/ 	.word	0x00000060
        /*027c*/ 	.short	0x0100
        /*027e*/ 	.byte	0x05
	.zero		1


	//   ....[25]....
        /*0280*/ 	.word	0x00000760
        /*0284*/ 	.word	0x000000ff
        /*0288*/ 	.word	0x00000170
        /*028c*/ 	.short	0x0100
        /*028e*/ 	.byte	0x05
	.zero		1


	//   ....[26]....
        /*0290*/ 	.word	0x00000770
        /*0294*/ 	.word	0x000000ff
        /*0298*/ 	.word	0x00000068
        /*029c*/ 	.short	0x0100
        /*029e*/ 	.byte	0x05
	.zero		1


	//   ....[27]....
        /*02a0*/ 	.word	0x00000780
        /*02a4*/ 	.word	0x000000ff
        /*02a8*/ 	.word	0x00000178
        /*02ac*/ 	.short	0x0100
        /*02ae*/ 	.byte	0x05
	.zero		1


	//   ....[28]....
        /*02b0*/ 	.word	0x00000790
        /*02b4*/ 	.word	0x000000ff
        /*02b8*/ 	.word	0x00000070
        /*02bc*/ 	.short	0x0100
        /*02be*/ 	.byte	0x05
	.zero		1


	//   ....[29]....
        /*02c0*/ 	.word	0x000007a0
        /*02c4*/ 	.word	0x000000ff
        /*02c8*/ 	.word	0x00000180
        /*02cc*/ 	.short	0x0100
        /*02ce*/ 	.byte	0x05
	.zero		1


	//   ....[30]....
        /*02d0*/ 	.word	0x000007b0
        /*02d4*/ 	.word	0x000000ff
        /*02d8*/ 	.word	0x00000078
        /*02dc*/ 	.short	0x0100
        /*02de*/ 	.byte	0x05
	.zero		1


	//   ....[31]....
        /*02e0*/ 	.word	0x000007c0
        /*02e4*/ 	.word	0x000000ff
        /*02e8*/ 	.word	0x00000188
        /*02ec*/ 	.short	0x0100
        /*02ee*/ 	.byte	0x05
	.zero		1


	//   ....[32]....
        /*02f0*/ 	.word	0x000007d0
        /*02f4*/ 	.word	0x000000ff
        /*02f8*/ 	.word	0x00000080
        /*02fc*/ 	.short	0x0100
        /*02fe*/ 	.byte	0x05
	.zero		1


	//   ....[33]....
        /*0300*/ 	.word	0x000007e0
        /*0304*/ 	.word	0x000000ff
        /*0308*/ 	.word	0x00000190
        /*030c*/ 	.short	0x0100
        /*030e*/ 	.byte	0x05
	.zero		1


	//   ....[34]....
        /*0310*/ 	.word	0x000007f0
        /*0314*/ 	.word	0x000000ff
        /*0318*/ 	.word	0x00000088
        /*031c*/ 	.short	0x0100
        /*031e*/ 	.byte	0x05
	.zero		1


	//   ....[35]....
        /*0320*/ 	.word	0x00000800
        /*0324*/ 	.word	0x000000ff
        /*0328*/ 	.word	0x00000198
        /*032c*/ 	.short	0x0100
        /*032e*/ 	.byte	0x05
	.zero		1


	//   ....[36]....
        /*0330*/ 	.word	0x00000810
        /*0334*/ 	.word	0x000000ff
        /*0338*/ 	.word	0x00000090
        /*033c*/ 	.short	0x0100
        /*033e*/ 	.byte	0x05
	.zero		1


	//   ....[37]....
        /*0340*/ 	.word	0x00000820
        /*0344*/ 	.word	0x000000ff
        /*0348*/ 	.word	0x000001a0
        /*034c*/ 	.short	0x0100
        /*034e*/ 	.byte	0x05
	.zero		1


	//   ....[38]....
        /*0350*/ 	.word	0x00000830
        /*0354*/ 	.word	0x000000ff
        /*0358*/ 	.word	0x00000098
        /*035c*/ 	.short	0x0100
        /*035e*/ 	.byte	0x05
	.zero		1


	//   ....[39]....
        /*0360*/ 	.word	0x00000840
        /*0364*/ 	.word	0x000000ff
        /*0368*/ 	.word	0x000001a8
        /*036c*/ 	.short	0x0100
        /*036e*/ 	.byte	0x05
	.zero		1


	//   ....[40]....
        /*0370*/ 	.word	0x00000850
        /*0374*/ 	.word	0x000000ff
        /*0378*/ 	.word	0x000000a0
        /*037c*/ 	.short	0x0100
        /*037e*/ 	.byte	0x05
	.zero		1


	//   ....[41]....
        /*0380*/ 	.word	0x00000860
        /*0384*/ 	.word	0x000000ff
        /*0388*/ 	.word	0x000001b0
        /*038c*/ 	.short	0x0100
        /*038e*/ 	.byte	0x05
	.zero		1


	//   ....[42]....
        /*0390*/ 	.word	0x00000870
        /*0394*/ 	.word	0x000000ff
        /*0398*/ 	.word	0x000000a8
        /*039c*/ 	.short	0x0100
        /*039e*/ 	.byte	0x05
	.zero		1


	//   ....[43]....
        /*03a0*/ 	.word	0x00000880
        /*03a4*/ 	.word	0x000000ff
        /*03a8*/ 	.word	0x000001b8
        /*03ac*/ 	.short	0x0100
        /*03ae*/ 	.byte	0x05
	.zero		1


	//   ....[44]....
        /*03b0*/ 	.word	0x00000890
        /*03b4*/ 	.word	0x000000ff
        /*03b8*/ 	.word	0x000000b0
        /*03bc*/ 	.short	0x0100
        /*03be*/ 	.byte	0x05
	.zero		1


	//   ....[45]....
        /*03c0*/ 	.word	0x000008a0
        /*03c4*/ 	.word	0x000000ff
        /*03c8*/ 	.word	0x000001c0
        /*03cc*/ 	.short	0x0100
        /*03ce*/ 	.byte	0x05
	.zero		1


	//   ....[46]....
        /*03d0*/ 	.word	0x000008b0
        /*03d4*/ 	.word	0x000000ff
        /*03d8*/ 	.word	0x000000b8
        /*03dc*/ 	.short	0x0100
        /*03de*/ 	.byte	0x05
	.zero		1


	//   ....[47]....
        /*03e0*/ 	.word	0x000008c0
        /*03e4*/ 	.word	0x000000ff
        /*03e8*/ 	.word	0x000001c8
        /*03ec*/ 	.short	0x0100
        /*03ee*/ 	.byte	0x05
	.zero		1


	//   ....[48]....
        /*03f0*/ 	.word	0x000008d0
        /*03f4*/ 	.word	0x000000ff
        /*03f8*/ 	.word	0x000000c0
        /*03fc*/ 	.short	0x0100
        /*03fe*/ 	.byte	0x05
	.zero		1


	//   ....[49]....
        /*0400*/ 	.word	0x000008e0
        /*0404*/ 	.word	0x000000ff
        /*0408*/ 	.word	0x000001d0
        /*040c*/ 	.short	0x0100
        /*040e*/ 	.byte	0x05
	.zero		1


	//   ....[50]....
        /*0410*/ 	.word	0x000008f0
        /*0414*/ 	.word	0x000000ff
        /*0418*/ 	.word	0x000000c8
        /*041c*/ 	.short	0x0100
        /*041e*/ 	.byte	0x05
	.zero		1


	//   ....[51]....
        /*0420*/ 	.word	0x00000900
        /*0424*/ 	.word	0x000000ff
        /*0428*/ 	.word	0x000001d8
        /*042c*/ 	.short	0x0100
        /*042e*/ 	.byte	0x05
	.zero		1


	//   ....[52]....
        /*0430*/ 	.word	0x00000910
        /*0434*/ 	.word	0x000000ff
        /*0438*/ 	.word	0x000000d0
        /*043c*/ 	.short	0x0100
        /*043e*/ 	.byte	0x05
	.zero		1


	//   ....[53]....
        /*0440*/ 	.word	0x00000920
        /*0444*/ 	.word	0x000000ff
        /*0448*/ 	.word	0x000001e0
        /*044c*/ 	.short	0x0100
        /*044e*/ 	.byte	0x05
	.zero		1


	//   ....[54]....
        /*0450*/ 	.word	0x00000930
        /*0454*/ 	.word	0x000000ff
        /*0458*/ 	.word	0x000000d8
        /*045c*/ 	.short	0x0100
        /*045e*/ 	.byte	0x05
	.zero		1


	//   ....[55]....
        /*0460*/ 	.word	0x00000940
        /*0464*/ 	.word	0x000000ff
        /*0468*/ 	.word	0x000001e8
        /*046c*/ 	.short	0x0100
        /*046e*/ 	.byte	0x05
	.zero		1


	//   ....[56]....
        /*0470*/ 	.word	0x00000950
        /*0474*/ 	.word	0x000000ff
        /*0478*/ 	.word	0x000000e0
        /*047c*/ 	.short	0x0100
        /*047e*/ 	.byte	0x05
	.zero		1


	//   ....[57]....
        /*0480*/ 	.word	0x00000960
        /*0484*/ 	.word	0x000000ff
        /*0488*/ 	.word	0x000001f0
        /*048c*/ 	.short	0x0100
        /*048e*/ 	.byte	0x05
	.zero		1


	//   ....[58]....
        /*0490*/ 	.word	0x00000970
        /*0494*/ 	.word	0x000000ff
        /*0498*/ 	.word	0x000000e8
        /*049c*/ 	.short	0x0100
        /*049e*/ 	.byte	0x05
	.zero		1


	//   ....[59]....
        /*04a0*/ 	.word	0x00000980
        /*04a4*/ 	.word	0x000000ff
        /*04a8*/ 	.word	0x000001f8
        /*04ac*/ 	.short	0x0100
        /*04ae*/ 	.byte	0x05
	.zero		1


	//   ....[60]....
        /*04b0*/ 	.word	0x00000990
        /*04b4*/ 	.word	0x000000ff
        /*04b8*/ 	.word	0x000000f0
        /*04bc*/ 	.short	0x0100
        /*04be*/ 	.byte	0x05
	.zero		1


	//   ....[61]....
        /*04c0*/ 	.word	0x000009a0
        /*04c4*/ 	.word	0x000000ff
        /*04c8*/ 	.word	0x00000200
        /*04cc*/ 	.short	0x0100
        /*04ce*/ 	.byte	0x05
	.zero		1


	//   ....[62]....
        /*04d0*/ 	.word	0x000009b0
        /*04d4*/ 	.word	0x000000ff
        /*04d8*/ 	.word	0x000000f8
        /*04dc*/ 	.short	0x0100
        /*04de*/ 	.byte	0x05
	.zero		1


	//   ....[63]....
        /*04e0*/ 	.word	0x000009c0
        /*04e4*/ 	.word	0x000000ff
        /*04e8*/ 	.word	0x00000208
        /*04ec*/ 	.short	0x0100
        /*04ee*/ 	.byte	0x05
	.zero		1


	//   ....[64]....
        /*04f0*/ 	.word	0x000009d0
        /*04f4*/ 	.word	0x000000ff
        /*04f8*/ 	.word	0x00000100
        /*04fc*/ 	.short	0x0100
        /*04fe*/ 	.byte	0x05
	.zero		1


	//   ....[65]....
        /*0500*/ 	.word	0x000009e0
        /*0504*/ 	.word	0x000000ff
        /*0508*/ 	.word	0x00000210
        /*050c*/ 	.short	0x0100
        /*050e*/ 	.byte	0x05
	.zero		1


	//   ....[66]....
        /*0510*/ 	.word	0x000009f0
        /*0514*/ 	.word	0x000000ff
        /*0518*/ 	.word	0x00000108
        /*051c*/ 	.short	0x0100
        /*051e*/ 	.byte	0x05
	.zero		1


	//   ....[67]....
        /*0520*/ 	.word	0x00000a00
        /*0524*/ 	.word	0x000000ff
        /*0528*/ 	.word	0x00000218
        /*052c*/ 	.short	0x0100
        /*052e*/ 	.byte	0x05
	.zero		1


	//   ....[68]....
        /*0530*/ 	.word	0x00000b40
        /*0534*/ 	.word	0x000000ff
        /*0538*/ 	.word	0x00000220
        /*053c*/ 	.short	0x0100
        /*053e*/ 	.byte	0x07
	.zero		1


	//   ....[69]....
        /*0540*/ 	.word	0x00000b50
        /*0544*/ 	.word	0x000000ff
        /*0548*/ 	.word	0x00000230
        /*054c*/ 	.short	0x0100
        /*054e*/ 	.byte	0x07
	.zero		1


	//   ....[70]....
        /*0550*/ 	.word	0x00000b60
        /*0554*/ 	.word	0x000000ff
        /*0558*/ 	.word	0x00000228
        /*055c*/ 	.short	0x0100
        /*055e*/ 	.byte	0x07
	.zero		1


	//   ....[71]....
        /*0560*/ 	.word	0x00000b70
        /*0564*/ 	.word	0x000000ff
        /*0568*/ 	.word	0x00000238
        /*056c*/ 	.short	0x0100
        /*056e*/ 	.byte	0x07
	.zero		1


	//   ....[72]....
        /*0570*/ 	.word	0x00000c60
        /*0574*/ 	.word	0x000000ff
        /*0578*/ 	.word	0x00000240
        /*057c*/ 	.short	0x0100
        /*057e*/ 	.byte	0x05
	.zero		1


	//   ....[73]....
        /*0580*/ 	.word	0x00000c70
        /*0584*/ 	.word	0x000000ff
        /*0588*/ 	.word	0x00000248
        /*058c*/ 	.short	0x0100
        /*058e*/ 	.byte	0x05
	.zero		1


	//   ....[74]....
        /*0590*/ 	.word	0x00000db0
        /*0594*/ 	.word	0x000000ff
        /*0598*/ 	.word	0x00000250
        /*059c*/ 	.short	0x0100
        /*059e*/ 	.byte	0x05
	.zero		1


	//   ....[75]....
        /*05a0*/ 	.word	0x00000dc0
        /*05a4*/ 	.word	0x000000ff
        /*05a8*/ 	.word	0x00000260
        /*05ac*/ 	.short	0x0100
        /*05ae*/ 	.byte	0x05
	.zero		1


	//   ....[76]....
        /*05b0*/ 	.word	0x00000dd0
        /*05b4*/ 	.word	0x000000ff
        /*05b8*/ 	.word	0x00000258
        /*05bc*/ 	.short	0x0100
        /*05be*/ 	.byte	0x05
	.zero		1


	//   ....[77]....
        /*05c0*/ 	.word	0x00000de0
        /*05c4*/ 	.word	0x000000ff
        /*05c8*/ 	.word	0x00000268
        /*05cc*/ 	.short	0x0100
        /*05ce*/ 	.byte	0x05
	.zero		1


	//   ....[78]....
        /*05d0*/ 	.word	0x00000f10
        /*05d4*/ 	.word	0x000000ff
        /*05d8*/ 	.word	0x00000270
        /*05dc*/ 	.short	0x0100
        /*05de*/ 	.byte	0x07
	.zero		1


	//   ....[79]....
        /*05e0*/ 	.word	0x00000f20
        /*05e4*/ 	.word	0x000000ff
        /*05e8*/ 	.word	0x00000290
        /*05ec*/ 	.short	0x0100
        /*05ee*/ 	.byte	0x07
	.zero		1


	//   ....[80]....
        /*05f0*/ 	.word	0x00000f30
        /*05f4*/ 	.word	0x000000ff
        /*05f8*/ 	.word	0x00000278
        /*05fc*/ 	.short	0x0100
        /*05fe*/ 	.byte	0x07
	.zero		1


	//   ....[81]....
        /*0600*/ 	.word	0x00000f40
        /*0604*/ 	.word	0x000000ff
        /*0608*/ 	.word	0x00000298
        /*060c*/ 	.short	0x0100
        /*060e*/ 	.byte	0x07
	.zero		1


	//   ....[82]....
        /*0610*/ 	.word	0x00000f50
        /*0614*/ 	.word	0x000000ff
        /*0618*/ 	.word	0x00000280
        /*061c*/ 	.short	0x0100
        /*061e*/ 	.byte	0x07
	.zero		1


	//   ....[83]....
        /*0620*/ 	.word	0x00000f60
        /*0624*/ 	.word	0x000000ff
        /*0628*/ 	.word	0x000002a0
        /*062c*/ 	.short	0x0100
        /*062e*/ 	.byte	0x07
	.zero		1


	//   ....[84]....
        /*0630*/ 	.word	0x00000f70
        /*0634*/ 	.word	0x000000ff
        /*0638*/ 	.word	0x00000288
        /*063c*/ 	.short	0x0100
        /*063e*/ 	.byte	0x07
	.zero		1


	//   ....[85]....
        /*0640*/ 	.word	0x00000f80
        /*0644*/ 	.word	0x000000ff
        /*0648*/ 	.word	0x000002a8
        /*064c*/ 	.short	0x0100
        /*064e*/ 	.byte	0x07
	.zero		1


	//   ....[86]....
        /*0650*/ 	.word	0x00001070
        /*0654*/ 	.word	0x000000ff
        /*0658*/ 	.word	0x000002b0
        /*065c*/ 	.short	0x0100
        /*065e*/ 	.byte	0x05
	.zero		1


	//   ....[87]....
        /*0660*/ 	.word	0x00001080
        /*0664*/ 	.word	0x000000ff
        /*0668*/ 	.word	0x000002c0
        /*066c*/ 	.short	0x0100
        /*066e*/ 	.byte	0x05
	.zero		1


	//   ....[88]....
        /*0670*/ 	.word	0x00001090
        /*0674*/ 	.word	0x000000ff
        /*0678*/ 	.word	0x000002b8
        /*067c*/ 	.short	0x0100
        /*067e*/ 	.byte	0x05
	.zero		1


	//   ....[89]....
        /*0680*/ 	.word	0x000010a0
        /*0684*/ 	.word	0x000000ff
        /*0688*/ 	.word	0x000002c8
        /*068c*/ 	.short	0x0100
        /*068e*/ 	.byte	0x05
	.zero		1


	//   ....[90]....
        /*0690*/ 	.word	0x00001970
        /*0694*/ 	.word	0x00000003
        /*0698*/ 	.word	0x000002c0
        /*069c*/ 	.short	0x010a
        /*069e*/ 	.byte	0xff
	.zero		1


	//   ....[91]....
        /*06a0*/ 	.word	0x000019a0
        /*06a4*/ 	.word	0x00000003
        /*06a8*/ 	.word	0x000002b0
        /*06ac*/ 	.short	0x0101
        /*06ae*/ 	.byte	0xff
	.zero		1


	//   ....[92]....
        /*06b0*/ 	.word	0x00001a70
        /*06b4*/ 	.word	0x000000ff
        /*06b8*/ 	.word	0x00000110
        /*06bc*/ 	.short	0x010a
        /*06be*/ 	.byte	0x08
	.zero		1


	//   ....[93]....
        /*06c0*/ 	.word	0x00001b10
        /*06c4*/ 	.word	0x000000ff
        /*06c8*/ 	.word	0x00000110
        /*06cc*/ 	.short	0x010a
        /*06ce*/ 	.byte	0x21
	.zero		1


	//   ....[94]....
        /*06d0*/ 	.word	0x00001c60
        /*06d4*/ 	.word	0x000000ff
        /*06d8*/ 	.word	0x00000110
        /*06dc*/ 	.short	0x010a
        /*06de*/ 	.byte	0x08
	.zero		1


	//   ....[95]....
        /*06e0*/ 	.word	0x00001d70
        /*06e4*/ 	.word	0x000000ff
        /*06e8*/ 	.word	0x00000248
        /*06ec*/ 	.short	0x0101
        /*06ee*/ 	.byte	0x04
	.zero		1


	//   ....[96]....
        /*06f0*/ 	.word	0x00001d90
        /*06f4*/ 	.word	0x000000ff
        /*06f8*/ 	.word	0x00000110
        /*06fc*/ 	.short	0x010a
        /*06fe*/ 	.byte	0x08
	.zero		1


	//   ....[97]....
        /*0700*/ 	.word	0x00001e10
        /*0704*/ 	.word	0x000000ff
        /*0708*/ 	.word	0x00000110
        /*070c*/ 	.short	0x010a
        /*070e*/ 	.byte	0x11
	.zero		1


	//   ....[98]....
        /*0710*/ 	.word	0x00001f60
        /*0714*/ 	.word	0x000000ff
        /*0718*/ 	.word	0x00000110
        /*071c*/ 	.short	0x010a
        /*071e*/ 	.byte	0x08
	.zero		1


	//   ....[99]....
        /*0720*/ 	.word	0x000020a0
        /*0724*/ 	.word	0x00000002
        /*0728*/ 	.word	0x00000250
        /*072c*/ 	.short	0x010a
        /*072e*/ 	.byte	0xff
	.zero		1


	//   ....[100]....
        /*0730*/ 	.word	0x00002160
        /*0734*/ 	.word	0x00000002
        /*0738*/ 	.word	0x00000000
        /*073c*/ 	.short	0x0101
        /*073e*/ 	.byte	0xff
	.zero		1


	//   ....[101]....
        /*0740*/ 	.word	0x000026c0
        /*0744*/ 	.word	0x000000ff
        /*0748*/ 	.word	0x00000000
        /*074c*/ 	.short	0x010a
        /*074e*/ 	.byte	0x05
	.zero		1


	//   ....[102]....
        /*0750*/ 	.word	0x00002750
        /*0754*/ 	.word	0x000000ff
        /*0758*/ 	.word	0x00000000
        /*075c*/ 	.short	0x010a
        /*075e*/ 	.byte	0x05
	.zero		1


	//   ....[103]....
        /*0760*/ 	.word	0x000027e0
        /*0764*/ 	.word	0x000000ff
        /*0768*/ 	.word	0x00000000
        /*076c*/ 	.short	0x010a
        /*076e*/ 	.byte	0x05
	.zero		1


	//   ....[104]....
        /*0770*/ 	.word	0x00002870
        /*0774*/ 	.word	0x000000ff
        /*0778*/ 	.word	0x00000000
        /*077c*/ 	.short	0x010a
        /*077e*/ 	.byte	0x05
	.zero		1


	//   ....[105]....
        /*0780*/ 	.word	0x00002900
        /*0784*/ 	.word	0x000000ff
        /*0788*/ 	.word	0x00000000
        /*078c*/ 	.short	0x010a
        /*078e*/ 	.byte	0x05
	.zero		1


	//   ....[106]....
        /*0790*/ 	.word	0x00002990
        /*0794*/ 	.word	0x000000ff
        /*0798*/ 	.word	0x00000000
        /*079c*/ 	.short	0x010a
        /*079e*/ 	.byte	0x05
	.zero		1


	//   ....[107]....
        /*07a0*/ 	.word	0x00002a20
        /*07a4*/ 	.word	0x000000ff
        /*07a8*/ 	.word	0x00000000
        /*07ac*/ 	.short	0x010a
        /*07ae*/ 	.byte	0x05
	.zero		1


	//   ....[108]....
        /*07b0*/ 	.word	0x00002ab0
        /*07b4*/ 	.word	0x000000ff
        /*07b8*/ 	.word	0x00000000
        /*07bc*/ 	.short	0x010a
        /*07be*/ 	.byte	0x05
	.zero		1


	//   ....[109]....
        /*07c0*/ 	.word	0x00002b40
        /*07c4*/ 	.word	0x000000ff
        /*07c8*/ 	.word	0x00000000
        /*07cc*/ 	.short	0x010a
        /*07ce*/ 	.byte	0x05
	.zero		1


	//   ....[110]....
        /*07d0*/ 	.word	0x00002bd0
        /*07d4*/ 	.word	0x000000ff
        /*07d8*/ 	.word	0x00000000
        /*07dc*/ 	.short	0x010a
        /*07de*/ 	.byte	0x05
	.zero		1


	//   ....[111]....
        /*07e0*/ 	.word	0x00002c60
        /*07e4*/ 	.word	0x000000ff
        /*07e8*/ 	.word	0x00000000
        /*07ec*/ 	.short	0x010a
        /*07ee*/ 	.byte	0x05
	.zero		1


	//   ....[112]....
        /*07f0*/ 	.word	0x00002cf0
        /*07f4*/ 	.word	0x000000ff
        /*07f8*/ 	.word	0x00000000
        /*07fc*/ 	.short	0x010a
        /*07fe*/ 	.byte	0x05
	.zero		1


	//   ....[113]....
        /*0800*/ 	.word	0x00002d80
        /*0804*/ 	.word	0x000000ff
        /*0808*/ 	.word	0x00000000
        /*080c*/ 	.short	0x010a
        /*080e*/ 	.byte	0x05
	.zero		1


	//   ....[114]....
        /*0810*/ 	.word	0x00002e10
        /*0814*/ 	.word	0x000000ff
        /*0818*/ 	.word	0x00000000
        /*081c*/ 	.short	0x010a
        /*081e*/ 	.byte	0x05
	.zero		1


	//   ....[115]....
        /*0820*/ 	.word	0x00002ea0
        /*0824*/ 	.word	0x000000ff
        /*0828*/ 	.word	0x00000000
        /*082c*/ 	.short	0x010a
        /*082e*/ 	.byte	0x05
	.zero		1


	//   ....[116]....
        /*0830*/ 	.word	0x00002f30
        /*0834*/ 	.word	0x000000ff
        /*0838*/ 	.word	0x00000000
        /*083c*/ 	.short	0x010a
        /*083e*/ 	.byte	0x05
	.zero		1


	//   ....[117]....
        /*0840*/ 	.word	0x00002fc0
        /*0844*/ 	.word	0x000000ff
        /*0848*/ 	.word	0x00000000
        /*084c*/ 	.short	0x010a
        /*084e*/ 	.byte	0x05
	.zero		1


	//   ....[118]....
        /*0850*/ 	.word	0x00003050
        /*0854*/ 	.word	0x000000ff
        /*0858*/ 	.word	0x00000000
        /*085c*/ 	.short	0x010a
        /*085e*/ 	.byte	0x05
	.zero		1


	//   ....[119]....
        /*0860*/ 	.word	0x000030e0
        /*0864*/ 	.word	0x000000ff
        /*0868*/ 	.word	0x00000000
        /*086c*/ 	.short	0x010a
        /*086e*/ 	.byte	0x05
	.zero		1


	//   ....[120]....
        /*0870*/ 	.word	0x00003170
        /*0874*/ 	.word	0x000000ff
        /*0878*/ 	.word	0x00000000
        /*087c*/ 	.short	0x010a
        /*087e*/ 	.byte	0x05
	.zero		1


	//   ....[121]....
        /*0880*/ 	.word	0x00003200
        /*0884*/ 	.word	0x000000ff
        /*0888*/ 	.word	0x00000000
        /*088c*/ 	.short	0x010a
        /*088e*/ 	.byte	0x05
	.zero		1


	//   ....[122]....
        /*0890*/ 	.word	0x00003290
        /*0894*/ 	.word	0x000000ff
        /*0898*/ 	.word	0x00000000
        /*089c*/ 	.short	0x010a
        /*089e*/ 	.byte	0x05
	.zero		1


	//   ....[123]....
        /*08a0*/ 	.word	0x00003320
        /*08a4*/ 	.word	0x000000ff
        /*08a8*/ 	.word	0x00000000
        /*08ac*/ 	.short	0x010a
        /*08ae*/ 	.byte	0x05
	.zero		1


	//   ....[124]....
        /*08b0*/ 	.word	0x000033b0
        /*08b4*/ 	.word	0x000000ff
        /*08b8*/ 	.word	0x00000000
        /*08bc*/ 	.short	0x010a
        /*08be*/ 	.byte	0x05
	.zero		1


	//   ....[125]....
        /*08c0*/ 	.word	0x00003440
        /*08c4*/ 	.word	0x000000ff
        /*08c8*/ 	.word	0x00000000
        /*08cc*/ 	.short	0x010a
        /*08ce*/ 	.byte	0x05
	.zero		1


	//   ....[126]....
        /*08d0*/ 	.word	0x000034d0
        /*08d4*/ 	.word	0x000000ff
        /*08d8*/ 	.word	0x00000000
        /*08dc*/ 	.short	0x010a
        /*08de*/ 	.byte	0x05
	.zero		1


	//   ....[127]....
        /*08e0*/ 	.word	0x00003560
        /*08e4*/ 	.word	0x000000ff
        /*08e8*/ 	.word	0x00000000
        /*08ec*/ 	.short	0x010a
        /*08ee*/ 	.byte	0x05
	.zero		1


	//   ....[128]....
        /*08f0*/ 	.word	0x000035f0
        /*08f4*/ 	.word	0x000000ff
        /*08f8*/ 	.word	0x00000000
        /*08fc*/ 	.short	0x010a
        /*08fe*/ 	.byte	0x05
	.zero		1


	//   ....[129]....
        /*0900*/ 	.word	0x00003680
        /*0904*/ 	.word	0x000000ff
        /*0908*/ 	.word	0x00000000
        /*090c*/ 	.short	0x010a
        /*090e*/ 	.byte	0x05
	.zero		1


	//   ....[130]....
        /*0910*/ 	.word	0x00003710
        /*0914*/ 	.word	0x000000ff
        /*0918*/ 	.word	0x00000000
        /*091c*/ 	.short	0x010a
        /*091e*/ 	.byte	0x05
	.zero		1


	//   ....[131]....
        /*0920*/ 	.word	0x000037a0
        /*0924*/ 	.word	0x000000ff
        /*0928*/ 	.word	0x00000000
        /*092c*/ 	.short	0x010a
        /*092e*/ 	.byte	0x05
	.zero		1


	//   ....[132]....
        /*0930*/ 	.word	0x00003830
        /*0934*/ 	.word	0x000000ff
        /*0938*/ 	.word	0x00000000
        /*093c*/ 	.short	0x010a
        /*093e*/ 	.byte	0x05
	.zero		1


	//   ....[133]....
        /*0940*/ 	.word	0x000038c0
        /*0944*/ 	.word	0x000000ff
        /*0948*/ 	.word	0x00000000
        /*094c*/ 	.short	0x010a
        /*094e*/ 	.byte	0x05
	.zero		1


	//   ....[134]....
        /*0950*/ 	.word	0x00003960
        /*0954*/ 	.word	0x00000000
        /*0958*/ 	.word	0x00000000
        /*095c*/ 	.short	0x010a
        /*095e*/ 	.byte	0xff
	.zero		1


	//   ....[135]....
        /*0960*/ 	.word	0x00003a80
        /*0964*/ 	.word	0x00000000
        /*0968*/ 	.word	0x000002b0
        /*096c*/ 	.short	0x010a
        /*096e*/ 	.byte	0xff
	.zero		1


	//   ....[136]....
        /*0970*/ 	.word	0x00003ae0
        /*0974*/ 	.word	0x00000004
        /*0978*/ 	.word	0x00000000
        /*097c*/ 	.short	0x0101
        /*097e*/ 	.byte	0xff
	.zero		1


	//   ....[137]....
        /*0980*/ 	.word	0x00003b00
        /*0984*/ 	.word	0x000000ff
        /*0988*/ 	.word	0x00000260
        /*098c*/ 	.short	0x010a
        /*098e*/ 	.byte	0x05
	.zero		1


	//   ....[138]....
        /*0990*/ 	.word	0x00003c20
        /*0994*/ 	.word	0x00000000
        /*0998*/ 	.word	0x00000250
        /*099c*/ 	.short	0x010a
        /*099e*/ 	.byte	0xff
	.zero		1


	//   ....[139]....
        /*09a0*/ 	.word	0x00003d30
        /*09a4*/ 	.word	0x00000000
        /*09a8*/ 	.word	0x00000000
        /*09ac*/ 	.short	0x0101
        /*09ae*/ 	.byte	0xff
	.zero		1


	//   ....[140]....
        /*09b0*/ 	.word	0x00003dc0
        /*09b4*/ 	.word	0x000000ff
        /*09b8*/ 	.word	0x00000260
        /*09bc*/ 	.short	0x0106
        /*09be*/ 	.byte	0x05
	.zero		1


	//   ....[141]....
        /*09c0*/ 	.word	0x00003de0
        /*09c4*/ 	.word	0x000000ff
        /*09c8*/ 	.word	0x00000260
        /*09cc*/ 	.short	0x010a
        /*09ce*/ 	.byte	0x05
	.zero		1


	//   ....[142]....
        /*09d0*/ 	.word	0x00003e70
        /*09d4*/ 	.word	0x000000ff
        /*09d8*/ 	.word	0x00000260
        /*09dc*/ 	.short	0x0106
        /*09de*/ 	.byte	0x04
	.zero		1


	//   ....[143]....
        /*09e0*/ 	.word	0x00003eb0
        /*09e4*/ 	.word	0x00000000
        /*09e8*/ 	.word	0x00000260
        /*09ec*/ 	.short	0x010a
        /*09ee*/ 	.byte	0xff
	.zero		1


	//   ....[144]....
        /*09f0*/ 	.word	0x00004390
        /*09f4*/ 	.word	0x00000000
        /*09f8*/ 	.word	0x00000250
        /*09fc*/ 	.short	0x010a
        /*09fe*/ 	.byte	0xff
	.zero		1


	//   ....[145]....
        /*0a00*/ 	.word	0x00004490
        /*0a04*/ 	.word	0x00000003
        /*0a08*/ 	.word	0x00000000
        /*0a0c*/ 	.short	0x0101
        /*0a0e*/ 	.byte	0xff
	.zero		1


	//   ....[146]....
        /*0a10*/ 	.word	0x000044a0
        /*0a14*/ 	.word	0x000000ff
        /*0a18*/ 	.word	0x00000000
        /*0a1c*/ 	.short	0x010a
        /*0a1e*/ 	.byte	0x04
	.zero		1


	//   ....[147]....
        /*0a20*/ 	.word	0x000044c0
        /*0a24*/ 	.word	0x000000ff
        /*0a28*/ 	.word	0x00000290
        /*0a2c*/ 	.short	0x010a
        /*0a2e*/ 	.byte	0x09
	.zero		1


	//   ....[148]....
        /*0a30*/ 	.word	0x00004600
        /*0a34*/ 	.word	0x000000ff
        /*0a38*/ 	.word	0x00000000
        /*0a3c*/ 	.short	0x010a
        /*0a3e*/ 	.byte	0x07
	.zero		1


	//   ....[149]....
        /*0a40*/ 	.word	0x00004730
        /*0a44*/ 	.word	0x000000ff
        /*0a48*/ 	.word	0x00000000
        /*0a4c*/ 	.short	0x010a
        /*0a4e*/ 	.byte	0x04
	.zero		1


	//   ....[150]....
        /*0a50*/ 	.word	0x000048e0
        /*0a54*/ 	.word	0x000000ff
        /*0a58*/ 	.word	0x00000000
        /*0a5c*/ 	.short	0x010a
        /*0a5e*/ 	.byte	0x05
	.zero		1


	//   ....[151]....
        /*0a60*/ 	.word	0x00004970
        /*0a64*/ 	.word	0x000000ff
        /*0a68*/ 	.word	0x00000000
        /*0a6c*/ 	.short	0x010a
        /*0a6e*/ 	.byte	0x05
	.zero		1


	//   ....[152]....
        /*0a70*/ 	.word	0x00004a00
        /*0a74*/ 	.word	0x000000ff
        /*0a78*/ 	.word	0x00000000
        /*0a7c*/ 	.short	0x010a
        /*0a7e*/ 	.byte	0x05
	.zero		1


	//   ....[153]....
        /*0a80*/ 	.word	0x00004a90
        /*0a84*/ 	.word	0x000000ff
        /*0a88*/ 	.word	0x00000000
        /*0a8c*/ 	.short	0x010a
        /*0a8e*/ 	.byte	0x07
	.zero		1


	//   ....[154]....
        /*0a90*/ 	.word	0x00004ef0
        /*0a94*/ 	.word	0x00000000
        /*0a98*/ 	.word	0x00000250
        /*0a9c*/ 	.short	0x010a
        /*0a9e*/ 	.byte	0xff
	.zero		1


	//   ....[155]....
        /*0aa0*/ 	.word	0x00004fb0
        /*0aa4*/ 	.word	0x00000000
        /*0aa8*/ 	.word	0x00000000
        /*0aac*/ 	.short	0x0101
        /*0aae*/ 	.byte	0xff
	.zero		1


	//   ....[156]....
        /*0ab0*/ 	.word	0x000052d0
        /*0ab4*/ 	.word	0x000000ff
        /*0ab8*/ 	.word	0x00000248
        /*0abc*/ 	.short	0x010a
        /*0abe*/ 	.byte	0x07
	.zero		1


	//   ....[157]....
        /*0ac0*/ 	.word	0x000054c0
        /*0ac4*/ 	.word	0x000000ff
        /*0ac8*/ 	.word	0x00000230
        /*0acc*/ 	.short	0x010a
        /*0ace*/ 	.byte	0x07
	.zero		1


	//   ....[158]....
        /*0ad0*/ 	.word	0x00005690
        /*0ad4*/ 	.word	0x000000ff
        /*0ad8*/ 	.word	0x00000220
        /*0adc*/ 	.short	0x010b
        /*0ade*/ 	.byte	0x07
	.zero		1


	//   ....[159]....
        /*0ae0*/ 	.word	0x00005700
        /*0ae4*/ 	.word	0x000000ff
        /*0ae8*/ 	.word	0x00000000
        /*0aec*/ 	.short	0x0101
        /*0aee*/ 	.byte	0x08
	.zero		1


	//   ....[160]....
        /*0af0*/ 	.word	0x00005730
        /*0af4*/ 	.word	0x000000ff
        /*0af8*/ 	.word	0x00000238
        /*0afc*/ 	.short	0x010a
        /*0afe*/ 	.byte	0x07
	.zero		1


	//   ....[161]....
        /*0b00*/ 	.word	0x00005940
        /*0b04*/ 	.word	0x000000ff
        /*0b08*/ 	.word	0x00000228
        /*0b0c*/ 	.short	0x010b
        /*0b0e*/ 	.byte	0x07
	.zero		1


	//   ....[162]....
        /*0b10*/ 	.word	0x00005960
        /*0b14*/ 	.word	0x000000ff
        /*0b18*/ 	.word	0x00000000
        /*0b1c*/ 	.short	0x0101
        /*0b1e*/ 	.byte	0x0d
	.zero		1


	//   ....[163]....
        /*0b20*/ 	.word	0x00005990
        /*0b24*/ 	.word	0x000000ff
        /*0b28*/ 	.word	0x00000230
        /*0b2c*/ 	.short	0x010a
        /*0b2e*/ 	.byte	0x07
	.zero		1


	//   ....[164]....
        /*0b30*/ 	.word	0x000059d0
        /*0b34*/ 	.word	0x00000000
        /*0b38*/ 	.word	0x00000238
        /*0b3c*/ 	.short	0x010a
        /*0b3e*/ 	.byte	0xff
	.zero		1


	//   ....[165]....
        /*0b40*/ 	.word	0x00005d20
        /*0b44*/ 	.word	0x00000000
        /*0b48*/ 	.word	0x00000250
        /*0b4c*/ 	.short	0x010a
        /*0b4e*/ 	.byte	0xff
	.zero		1


	//   ....[166]....
        /*0b50*/ 	.word	0x00005e30
        /*0b54*/ 	.word	0x00000000
        /*0b58*/ 	.word	0x00000000
        /*0b5c*/ 	.short	0x0101
        /*0b5e*/ 	.byte	0xff
	.zero		1


	//   ....[167]....
        /*0b60*/ 	.word	0x00006880
        /*0b64*/ 	.word	0x00000000
        /*0b68*/ 	.word	0x00000220
        /*0b6c*/ 	.short	0x010a
        /*0b6e*/ 	.byte	0xff
	.zero		1


	//   ....[168]....
        /*0b70*/ 	.word	0x000068f0
        /*0b74*/ 	.word	0x0000006c
        /*0b78*/ 	.word	0x00000270
        /*0b7c*/ 	.short	0x010a
        /*0b7e*/ 	.byte	0xff
	.zero		1


	//   ....[169]....
        /*0b80*/ 	.word	0x000069d0
        /*0b84*/ 	.word	0x00000000
        /*0b88*/ 	.word	0x00000220
        /*0b8c*/ 	.short	0x010a
        /*0b8e*/ 	.byte	0xff
	.zero		1


	//   ....[170]....
        /*0b90*/ 	.word	0x00006af0
        /*0b94*/ 	.word	0x00000000
        /*0b98*/ 	.word	0x00000000
        /*0b9c*/ 	.short	0x0101
        /*0b9e*/ 	.byte	0xff
	.zero		1


	//   ....[171]....
        /*0ba0*/ 	.word	0x00006b70
        /*0ba4*/ 	.word	0x0000006c
        /*0ba8*/ 	.word	0x00000270
        /*0bac*/ 	.short	0x010a
        /*0bae*/ 	.byte	0xff
	.zero		1


	//   ....[172]....
        /*0bb0*/ 	.word	0x000076e0
        /*0bb4*/ 	.word	0x0000004b
        /*0bb8*/ 	.word	0x00000220
        /*0bbc*/ 	.short	0x010a
        /*0bbe*/ 	.byte	0xff
	.zero		1


	//   ....[173]....
        /*0bc0*/ 	.word	0x00007790
        /*0bc4*/ 	.word	0x0000004b
        /*0bc8*/ 	.word	0x00000220
        /*0bcc*/ 	.short	0x010a
        /*0bce*/ 	.byte	0xff
	.zero		1


	//   ....[174]....
        /*0bd0*/ 	.word	0x000078b0
        /*0bd4*/ 	.word	0x00000000
        /*0bd8*/ 	.word	0x00000000
        /*0bdc*/ 	.short	0x0101
        /*0bde*/ 	.byte	0xff
	.zero		1


	//   ....[175]....
        /*0be0*/ 	.word	0x00007c60
        /*0be4*/ 	.word	0x000000ff
        /*0be8*/ 	.word	0x00000000
        /*0bec*/ 	.short	0x0101
        /*0bee*/ 	.byte	0x05
	.zero		1


	//   ....[176]....
        /*0bf0*/ 	.word	0x000085a0
        /*0bf4*/ 	.word	0x00000003
        /*0bf8*/ 	.word	0x000002c0
        /*0bfc*/ 	.short	0x010a
        /*0bfe*/ 	.byte	0xff
	.zero		1


	//   ....[177]....
        /*0c00*/ 	.word	0x00008600
        /*0c04*/ 	.word	0x00000002
        /*0c08*/ 	.word	0x00000110
        /*0c0c*/ 	.short	0x010a
        /*0c0e*/ 	.byte	0xff
	.zero		1


	//   ....[178]....
        /*0c10*/ 	.word	0x00008660
        /*0c14*/ 	.word	0x00000002
        /*0c18*/ 	.word	0x00000110
        /*0c1c*/ 	.short	0x010a
        /*0c1e*/ 	.byte	0xff
	.zero		1


	//   ....[179]....
        /*0c20*/ 	.word	0x000086b0
        /*0c24*/ 	.word	0x00000002
        /*0c28*/ 	.word	0x00000250
        /*0c2c*/ 	.short	0x010a
        /*0c2e*/ 	.byte	0xff
	.zero		1


	//   ....[180]....
        /*0c30*/ 	.word	0x00008710
        /*0c34*/ 	.word	0x00000000
        /*0c38*/ 	.word	0x00000000
        /*0c3c*/ 	.short	0x010a
        /*0c3e*/ 	.byte	0xff
	.zero		1


	//   ....[181]....
        /*0c40*/ 	.word	0x00008770
        /*0c44*/ 	.word	0x00000000
        /*0c48*/ 	.word	0x00000000
        /*0c4c*/ 	.short	0x010a
        /*0c4e*/ 	.byte	0xff
	.zero		1


	//   ....[182]....
        /*0c50*/ 	.word	0x000087d0
        /*0c54*/ 	.word	0x00000000
        /*0c58*/ 	.word	0x00000000
        /*0c5c*/ 	.short	0x010a
        /*0c5e*/ 	.byte	0xff
	.zero		1


	//   ....[183]....
        /*0c60*/ 	.word	0x00008830
        /*0c64*/ 	.word	0x00000000
        /*0c68*/ 	.word	0x00000000
        /*0c6c*/ 	.short	0x010a
        /*0c6e*/ 	.byte	0xff
	.zero		1


	//   ....[184]....
        /*0c70*/ 	.word	0x00008890
        /*0c74*/ 	.word	0x00000000
        /*0c78*/ 	.word	0x00000000
        /*0c7c*/ 	.short	0x010a
        /*0c7e*/ 	.byte	0xff
	.zero		1


	//   ....[185]....
        /*0c80*/ 	.word	0x000088f0
        /*0c84*/ 	.word	0x00000000
        /*0c88*/ 	.word	0x00000000
        /*0c8c*/ 	.short	0x010a
        /*0c8e*/ 	.byte	0xff
	.zero		1


	//   ....[186]....
        /*0c90*/ 	.word	0x00008950
        /*0c94*/ 	.word	0x00000000
        /*0c98*/ 	.word	0x00000000
        /*0c9c*/ 	.short	0x010a
        /*0c9e*/ 	.byte	0xff
	.zero		1


	//   ....[187]....
        /*0ca0*/ 	.word	0x000089b0
        /*0ca4*/ 	.word	0x00000000
        /*0ca8*/ 	.word	0x00000000
        /*0cac*/ 	.short	0x010a
        /*0cae*/ 	.byte	0xff
	.zero		1


	//   ....[188]....
        /*0cb0*/ 	.word	0x00008a10
        /*0cb4*/ 	.word	0x00000000
        /*0cb8*/ 	.word	0x00000000
        /*0cbc*/ 	.short	0x010a
        /*0cbe*/ 	.byte	0xff
	.zero		1


	//   ....[189]....
        /*0cc0*/ 	.word	0x00008a70
        /*0cc4*/ 	.word	0x00000000
        /*0cc8*/ 	.word	0x00000000
        /*0ccc*/ 	.short	0x010a
        /*0cce*/ 	.byte	0xff
	.zero		1


	//   ....[190]....
        /*0cd0*/ 	.word	0x00008ad0
        /*0cd4*/ 	.word	0x00000000
        /*0cd8*/ 	.word	0x00000000
        /*0cdc*/ 	.short	0x010a
        /*0cde*/ 	.byte	0xff
	.zero		1


	//   ....[191]....
        /*0ce0*/ 	.word	0x00008b30
        /*0ce4*/ 	.word	0x00000000
        /*0ce8*/ 	.word	0x00000000
        /*0cec*/ 	.short	0x010a
        /*0cee*/ 	.byte	0xff
	.zero		1


	//   ....[192]....
        /*0cf0*/ 	.word	0x00008b90
        /*0cf4*/ 	.word	0x00000000
        /*0cf8*/ 	.word	0x00000000
        /*0cfc*/ 	.short	0x010a
        /*0cfe*/ 	.byte	0xff
	.zero		1


	//   ....[193]....
        /*0d00*/ 	.word	0x00008bf0
        /*0d04*/ 	.word	0x00000000
        /*0d08*/ 	.word	0x00000000
        /*0d0c*/ 	.short	0x010a
        /*0d0e*/ 	.byte	0xff
	.zero		1


	//   ....[194]....
        /*0d10*/ 	.word	0x00008c50
        /*0d14*/ 	.word	0x00000000
        /*0d18*/ 	.word	0x00000000
        /*0d1c*/ 	.short	0x010a
        /*0d1e*/ 	.byte	0xff
	.zero		1


	//   ....[195]....
        /*0d20*/ 	.word	0x00008cb0
        /*0d24*/ 	.word	0x00000000
        /*0d28*/ 	.word	0x00000000
        /*0d2c*/ 	.short	0x010a
        /*0d2e*/ 	.byte	0xff
	.zero		1


	//   ....[196]....
        /*0d30*/ 	.word	0x00008d10
        /*0d34*/ 	.word	0x00000000
        /*0d38*/ 	.word	0x00000000
        /*0d3c*/ 	.short	0x010a
        /*0d3e*/ 	.byte	0xff
	.zero		1


	//   ....[197]....
        /*0d40*/ 	.word	0x00008d70
        /*0d44*/ 	.word	0x00000000
        /*0d48*/ 	.word	0x00000000
        /*0d4c*/ 	.short	0x010a
        /*0d4e*/ 	.byte	0xff
	.zero		1


	//   ....[198]....
        /*0d50*/ 	.word	0x00008dd0
        /*0d54*/ 	.word	0x00000000
        /*0d58*/ 	.word	0x00000000
        /*0d5c*/ 	.short	0x010a
        /*0d5e*/ 	.byte	0xff
	.zero		1


	//   ....[199]....
        /*0d60*/ 	.word	0x00008e30
        /*0d64*/ 	.word	0x00000000
        /*0d68*/ 	.word	0x00000000
        /*0d6c*/ 	.short	0x010a
        /*0d6e*/ 	.byte	0xff
	.zero		1


	//   ....[200]....
        /*0d70*/ 	.word	0x00008e90
        /*0d74*/ 	.word	0x00000000
        /*0d78*/ 	.word	0x00000000
        /*0d7c*/ 	.short	0x010a
        /*0d7e*/ 	.byte	0xff
	.zero		1


	//   ....[201]....
        /*0d80*/ 	.word	0x00008ef0
        /*0d84*/ 	.word	0x00000000
        /*0d88*/ 	.word	0x00000000
        /*0d8c*/ 	.short	0x010a
        /*0d8e*/ 	.byte	0xff
	.zero		1


	//   ....[202]....
        /*0d90*/ 	.word	0x00008f50
        /*0d94*/ 	.word	0x00000000
        /*0d98*/ 	.word	0x00000000
        /*0d9c*/ 	.short	0x010a
        /*0d9e*/ 	.byte	0xff
	.zero		1


	//   ....[203]....
        /*0da0*/ 	.word	0x00008fb0
        /*0da4*/ 	.word	0x00000000
        /*0da8*/ 	.word	0x00000000
        /*0dac*/ 	.short	0x010a
        /*0dae*/ 	.byte	0xff
	.zero		1


	//   ....[204]....
        /*0db0*/ 	.word	0x00009010
        /*0db4*/ 	.word	0x00000000
        /*0db8*/ 	.word	0x00000000
        /*0dbc*/ 	.short	0x010a
        /*0dbe*/ 	.byte	0xff
	.zero		1


	//   ....[205]....
        /*0dc0*/ 	.word	0x00009070
        /*0dc4*/ 	.word	0x00000000
        /*0dc8*/ 	.word	0x00000000
        /*0dcc*/ 	.short	0x010a
        /*0dce*/ 	.byte	0xff
	.zero		1


	//   ....[206]....
        /*0dd0*/ 	.word	0x000090d0
        /*0dd4*/ 	.word	0x00000000
        /*0dd8*/ 	.word	0x00000000
        /*0ddc*/ 	.short	0x010a
        /*0dde*/ 	.byte	0xff
	.zero		1


	//   ....[207]....
        /*0de0*/ 	.word	0x00009130
        /*0de4*/ 	.word	0x00000000
        /*0de8*/ 	.word	0x00000000
        /*0dec*/ 	.short	0x010a
        /*0dee*/ 	.byte	0xff
	.zero		1


	//   ....[208]....
        /*0df0*/ 	.word	0x00009190
        /*0df4*/ 	.word	0x00000000
        /*0df8*/ 	.word	0x00000000
        /*0dfc*/ 	.short	0x010a
        /*0dfe*/ 	.byte	0xff
	.zero		1


	//   ....[209]....
        /*0e00*/ 	.word	0x000091f0
        /*0e04*/ 	.word	0x00000000
        /*0e08*/ 	.word	0x00000000
        /*0e0c*/ 	.short	0x010a
        /*0e0e*/ 	.byte	0xff
	.zero		1


	//   ....[210]....
        /*0e10*/ 	.word	0x00009250
        /*0e14*/ 	.word	0x00000000
        /*0e18*/ 	.word	0x00000000
        /*0e1c*/ 	.short	0x010a
        /*0e1e*/ 	.byte	0xff
	.zero		1


	//   ....[211]....
        /*0e20*/ 	.word	0x000092b0
        /*0e24*/ 	.word	0x00000000
        /*0e28*/ 	.word	0x00000000
        /*0e2c*/ 	.short	0x010a
        /*0e2e*/ 	.byte	0xff
	.zero		1


	//   ....[212]....
        /*0e30*/ 	.word	0x00009310
        /*0e34*/ 	.word	0x00000000
        /*0e38*/ 	.word	0x00000000
        /*0e3c*/ 	.short	0x010a
        /*0e3e*/ 	.byte	0xff
	.zero		1


	//   ....[213]....
        /*0e40*/ 	.word	0x00009360
        /*0e44*/ 	.word	0x00000000
        /*0e48*/ 	.word	0x000002b0
        /*0e4c*/ 	.short	0x010a
        /*0e4e*/ 	.byte	0xff
	.zero		1


	//   ....[214]....
        /*0e50*/ 	.word	0x000093c0
        /*0e54*/ 	.word	0x00000000
        /*0e58*/ 	.word	0x00000260
        /*0e5c*/ 	.short	0x010a
        /*0e5e*/ 	.byte	0xff
	.zero		1


	//   ....[215]....
        /*0e60*/ 	.word	0x00009410
        /*0e64*/ 	.word	0x00000000
        /*0e68*/ 	.word	0x00000250
        /*0e6c*/ 	.short	0x010a
        /*0e6e*/ 	.byte	0xff
	.zero		1


	//   ....[216]....
        /*0e70*/ 	.word	0x00009470
        /*0e74*/ 	.word	0x00000000
        /*0e78*/ 	.word	0x00000260
        /*0e7c*/ 	.short	0x010a
        /*0e7e*/ 	.byte	0xff
	.zero		1


	//   ....[217]....
        /*0e80*/ 	.word	0x000094c0
        /*0e84*/ 	.word	0x00000000
        /*0e88*/ 	.word	0x00000250
        /*0e8c*/ 	.short	0x010a
        /*0e8e*/ 	.byte	0xff
	.zero		1


	//   ....[218]....
        /*0e90*/ 	.word	0x00009520
        /*0e94*/ 	.word	0x00000003
        /*0e98*/ 	.word	0x00000290
        /*0e9c*/ 	.short	0x010a
        /*0e9e*/ 	.byte	0xff
	.zero		1


	//   ....[219]....
        /*0ea0*/ 	.word	0x00009580
        /*0ea4*/ 	.word	0x00000000
        /*0ea8*/ 	.word	0x00000000
        /*0eac*/ 	.short	0x010a
        /*0eae*/ 	.byte	0xff
	.zero		1


	//   ....[220]....
        /*0eb0*/ 	.word	0x000095e0
        /*0eb4*/ 	.word	0x00000000
        /*0eb8*/ 	.word	0x00000000
        /*0ebc*/ 	.short	0x010a
        /*0ebe*/ 	.byte	0xff
	.zero		1


	//   ....[221]....
        /*0ec0*/ 	.word	0x00009640
        /*0ec4*/ 	.word	0x00000000
        /*0ec8*/ 	.word	0x00000000
        /*0ecc*/ 	.short	0x010a
        /*0ece*/ 	.byte	0xff
	.zero		1


	//   ....[222]....
        /*0ed0*/ 	.word	0x000096a0
        /*0ed4*/ 	.word	0x00000000
        /*0ed8*/ 	.word	0x00000000
        /*0edc*/ 	.short	0x010a
        /*0ede*/ 	.byte	0xff
	.zero		1


	//   ....[223]....
        /*0ee0*/ 	.word	0x00009700
        /*0ee4*/ 	.word	0x00000000
        /*0ee8*/ 	.word	0x00000000
        /*0eec*/ 	.short	0x010a
        /*0eee*/ 	.byte	0xff
	.zero		1


	//   ....[224]....
        /*0ef0*/ 	.word	0x00009750
        /*0ef4*/ 	.word	0x00000000
        /*0ef8*/ 	.word	0x00000250
        /*0efc*/ 	.short	0x010a
        /*0efe*/ 	.byte	0xff
	.zero		1


	//   ....[225]....
        /*0f00*/ 	.word	0x000097b0
        /*0f04*/ 	.word	0x00000000
        /*0f08*/ 	.word	0x00000248
        /*0f0c*/ 	.short	0x010a
        /*0f0e*/ 	.byte	0xff
	.zero		1


	//   ....[226]....
        /*0f10*/ 	.word	0x00009810
        /*0f14*/ 	.word	0x00000003
        /*0f18*/ 	.word	0x00000230
        /*0f1c*/ 	.short	0x010a
        /*0f1e*/ 	.byte	0xff
	.zero		1


	//   ....[227]....
        /*0f20*/ 	.word	0x00009870
        /*0f24*/ 	.word	0x00000003
        /*0f28*/ 	.word	0x00000238
        /*0f2c*/ 	.short	0x010a
        /*0f2e*/ 	.byte	0xff
	.zero		1


	//   ....[228]....
        /*0f30*/ 	.word	0x000098d0
        /*0f34*/ 	.word	0x00000000
        /*0f38*/ 	.word	0x00000230
        /*0f3c*/ 	.short	0x010a
        /*0f3e*/ 	.byte	0xff
	.zero		1


	//   ....[229]....
        /*0f40*/ 	.word	0x00009920
        /*0f44*/ 	.word	0x00000000
        /*0f48*/ 	.word	0x00000250
        /*0f4c*/ 	.short	0x010a
        /*0f4e*/ 	.byte	0xff
	.zero		1


	//   ....[230]....
        /*0f50*/ 	.word	0x00009970
        /*0f54*/ 	.word	0x00000000
        /*0f58*/ 	.word	0x00000220
        /*0f5c*/ 	.short	0x010a
        /*0f5e*/ 	.byte	0xff
	.zero		1


	//   ....[231]....
        /*0f60*/ 	.word	0x000099c0
        /*0f64*/ 	.word	0x0000006c
        /*0f68*/ 	.word	0x00000270
        /*0f6c*/ 	.short	0x010a
        /*0f6e*/ 	.byte	0xff
	.zero		1


	//   ....[232]....
        /*0f70*/ 	.word	0x00009a10
        /*0f74*/ 	.word	0x0000004b
        /*0f78*/ 	.word	0x00000220
        /*0f7c*/ 	.short	0x010a
        /*0f7e*/ 	.byte	0xff
	.zero		1


	//----- nvinfo : EIATTR_NUM_MBARRIERS
	.align		4
.L_47:
        /*0f80*/ 	.byte	0x03, 0x38
        /*0f82*/ 	.short	0x005a


	//----- nvinfo : EIATTR_EXIT_INSTR_OFFSETS
	.align		4
        /*0f84*/ 	.byte	0x04, 0x1c
        /*0f86*/ 	.short	(.L_49 - .L_48)


	//   ....[0]....
.L_48:
        /*0f88*/ 	.word	0x00003990


	//   ....[1]....
        /*0f8c*/ 	.word	0x00003e80


	//   ....[2]....
        /*0f90*/ 	.word	0x00003ee0


	//   ....[3]....
        /*0f94*/ 	.word	0x00004cf0


	//   ....[4]....
        /*0f98*/ 	.word	0x00005a00


	//   ....[5]....
        /*0f9c*/ 	.word	0x00005a40


	//   ....[6]....
        /*0fa0*/ 	.word	0x00008590


	//----- nvinfo : EIATTR_MAX_THREADS
	.align		4
.L_49:
        /*0fa4*/ 	.byte	0x04, 0x05
        /*0fa6*/ 	.short	(.L_51 - .L_50)
.L_50:
        /*0fa8*/ 	.word	0x00000100
        /*0fac*/ 	.word	0x00000001
        /*0fb0*/ 	.word	0x00000001


	//----- nvinfo : EIATTR_CRS_STACK_SIZE
	.align		4
.L_51:
        /*0fb4*/ 	.byte	0x04, 0x1e
        /*0fb6*/ 	.short	(.L_53 - .L_52)
.L_52:
        /*0fb8*/ 	.word	0x00000000


	//----- nvinfo : EIATTR_CBANK_PARAM_SIZE
	.align		4
.L_53:
        /*0fbc*/ 	.byte	0x03, 0x19
        /*0fbe*/ 	.short	0x0800


	//----- nvinfo : EIATTR_PARAM_CBANK
	.align		4
        /*0fc0*/ 	.byte	0x04, 0x0a
        /*0fc2*/ 	.short	(.L_55 - .L_54)
	.align		4
.L_54:
        /*0fc4*/ 	.word	index@(.nv.constant0._ZN7cutlass13device_kernelINS_4gemm6kernel13GemmUniversalIN4cute5tupleIJiiiiEEENS1_10collective13CollectiveMmaINS1_35MainloopSm100TmaUmmaWarpSpecializedILi34ELi2ELi4ENS5_IJNS4_1CILi1EEESB_SB_EEEEENS5_IJNSA_ILi64EEENSA_ILi128EEENSA_ILi32EEEEEEaNS5_IJlSB_lEEEaSI_NS4_8TiledMMAINS4_8MMA_AtomIJNS4_15SM100_MMA_S8_SSIaaiLi64ELi128ELNS4_4UMMA5MajorE0ELSN_0ELNSM_8SaturateE0EEEEEENS4_6LayoutISC_NS5_IJNSA_ILi0EEESS_SS_EEEEENS5_IJNS4_10UnderscoreESV_SV_EEEEENS4_13SM90_TMA_LOADENS4_14ComposedLayoutINS4_7SwizzleILi1ELi4ELi3EEENS4_18smem_ptr_flag_bitsILi8EEENSR_INS5_IJNSA_ILi8EEESG_EEENS5_IJSG_SB_EEEEEEEvNS4_8identityESY_S18_vS19_EENS_8epilogue10collective18CollectiveEpilogueINS1B_23Sm100TmaWarpSpecializedILi2ELi2ELi32ELb0ELb0EEEJSH_NS5_IJNSR_ISE_SB_EES1G_EEEaSI_aSI_NS1B_6fusion15FusionCallbacksIS1F_NS1I_17LinearCombinationIaiaiLNS_15FloatRoundStyleE2EEESH_S1H_JEEENS4_5SM1004TMEM4LOAD26SM100_TMEM_LOAD_16dp32b32xESY_NSZ_INS10_ILi2ELi4ELi3EEES13_NSR_INS5_IJS14_SE_EEENS5_IJSE_SB_EEEEEEENS4_39AutoVectorizingCopyWithAssumedAlignmentILi128EEENS4_14SM90_TMA_STOREES1W_S1Y_S1Y_EEEvvEEEEvNT_6ParamsE)
        /*0fc8*/ 	.short	0x0380
        /*0fca*/ 	.short	0x0800


	//----- nvinfo : EIATTR_SW_WAR
	.align		4
.L_55:
        /*0fcc*/ 	.byte	0x04, 0x36
        /*0fce*/ 	.short	(.L_57 - .L_56)
.L_56:
        /*0fd0*/ 	.word	0x00000008
.L_57:


//--------------------- .nv.callgraph             --------------------------
	.section	.nv.callgraph,"",@"SHT_CUDA_CALLGRAPH"
	.align	4
	.sectionentsize	8
	.align		4
        /*0000*/ 	.word	0x00000000
	.align		4
        /*0004*/ 	.word	0xffffffff
	.align		4
        /*0008*/ 	.word	index@(_ZN7cutlass13device_kernelINS_4gemm6kernel13GemmUniversalIN4cute5tupleIJiiiiEEENS1_10collective13CollectiveMmaINS1_35MainloopSm100TmaUmmaWarpSpecializedILi34ELi2ELi4ENS5_IJNS4_1CILi1EEESB_SB_EEEEENS5_IJNSA_ILi64EEENSA_ILi128EEENSA_ILi32EEEEEEaNS5_IJlSB_lEEEaSI_NS4_8TiledMMAINS4_8MMA_AtomIJNS4_15SM100_MMA_S8_SSIaaiLi64ELi128ELNS4_4UMMA5MajorE0ELSN_0ELNSM_8SaturateE0EEEEEENS4_6LayoutISC_NS5_IJNSA_ILi0EEESS_SS_EEEEENS5_IJNS4_10UnderscoreESV_SV_EEEEENS4_13SM90_TMA_LOADENS4_14ComposedLayoutINS4_7SwizzleILi1ELi4ELi3EEENS4_18smem_ptr_flag_bitsILi8EEENSR_INS5_IJNSA_ILi8EEESG_EEENS5_IJSG_SB_EEEEEEEvNS4_8identityESY_S18_vS19_EENS_8epilogue10collective18CollectiveEpilogueINS1B_23Sm100TmaWarpSpecializedILi2ELi2ELi32ELb0ELb0EEEJSH_NS5_IJNSR_ISE_SB_EES1G_EEEaSI_aSI_NS1B_6fusion15FusionCallbacksIS1F_NS1I_17LinearCombinationIaiaiLNS_15FloatRoundStyleE2EEESH_S1H_JEEENS4_5SM1004TMEM4LOAD26SM100_TMEM_LOAD_16dp32b32xESY_NSZ_INS10_ILi2ELi4ELi3EEES13_NSR_INS5_IJS14_SE_EEENS5_IJSE_SB_EEEEEEENS4_39AutoVectorizingCopyWithAssumedAlignmentILi128EEENS4_14SM90_TMA_STOREES1W_S1Y_S1Y_EEEvvEEEEvNT_6ParamsE)
	.align		4
        /*000c*/ 	.word	index@(__assertfail)
	.align		4
        /*0010*/ 	.word	0x00000000
	.align		4
        /*0014*/ 	.word	0xfffffffe
	.align		4
        /*0018*/ 	.word	0x00000000
	.align		4
        /*001c*/ 	.word	0xfffffffd
	.align		4
        /*0020*/ 	.word	0x00000000
	.align		4
        /*0024*/ 	.word	0xfffffffc


//--------------------- .nv.constant4             --------------------------
	.section	.nv.constant4,"a",@progbits
	.align	8
	.align		8
.nv.constant4:
        /*0000*/ 	.dword	__assertfail
	.align		8
        /*0008*/ 	.dword	__unnamed_1
	.align		8
        /*0010*/ 	.dword	__unnamed_2
	.align		8
        /*0018*/ 	.dword	_ZN39_INTERNAL_e1e46588_4_k_cu_f3f3e083_88604cuda3std3__45__cpo5beginE
	.align		8
        /*0020*/ 	.dword	_ZN39_INTERNAL_e1e46588_4_k_cu_f3f3e083_88604cuda3std3__45__cpo3endE
	.align		8
        /*0028*/ 	.dword	_ZN39_INTERNAL_e1e46588_4_k_cu_f3f3e083_88604cuda3std3__45__cpo6cbeginE
	.align		8
        /*0030*/ 	.dword	_ZN39_INTERNAL_e1e46588_4_k_cu_f3f3e083_88604cuda3std3__45__cpo4cendE
	.align		8
        /*0038*/ 	.dword	_ZN39_INTERNAL_e1e46588_4_k_cu_f3f3e083_88604cuda3std3__441_GLOBAL__N__e1e46588_4_k_cu_f3f3e083_88606ignoreE
	.align		8
        /*0040*/ 	.dword	_ZN39_INTERNAL_e1e46588_4_k_cu_f3f3e083_88604cuda3std3__419piecewise_constructE
	.align		8
        /*0048*/ 	.dword	_ZN39_INTERNAL_e1e46588_4_k_cu_f3f3e083_88604cuda3std3__48in_placeE
	.align		8
        /*0050*/ 	.dword	_ZN39_INTERNAL_e1e46588_4_k_cu_f3f3e083_88604cuda3std6ranges3__45__cpo4swapE
	.align		8
        /*0058*/ 	.dword	_ZN39_INTERNAL_e1e46588_4_k_cu_f3f3e083_88604cuda3std6ranges3__45__cpo9iter_moveE
	.align		8
        /*0060*/ 	.dword	_ZN39_INTERNAL_e1e46588_4_k_cu_f3f3e083_88604cute7productE
	.align		8
        /*0068*/ 	.dword	_ZN39_INTERNAL_e1e46588_4_k_cu_f3f3e083_88604cute1_E
	.align		8
        /*0070*/ 	.dword	$str$25
	.align		8
        /*0078*/ 	.dword	$str$26
	.align		8
        /*0080*/ 	.dword	$str$27
	.align		8
        /*0088*/ 	.dword	$str$28


//--------------------- .text._ZN7cutlass13device_kernelINS_4gemm6kernel13GemmUniversalIN4cute5tupleIJiiiiEEENS1_10collective13CollectiveMmaINS1_35MainloopSm100TmaUmmaWarpSpecializedILi34ELi2ELi4ENS5_IJNS4_1CILi1EEESB_SB_EEEEENS5_IJNSA_ILi64EEENSA_ILi128EEENSA_ILi32EEEEEEaNS5_IJlSB_lEEEaSI_NS4_8TiledMMAINS4_8MMA_AtomIJNS4_15SM100_MMA_S8_SSIaaiLi64ELi128ELNS4_4UMMA5MajorE0ELSN_0ELNSM_8SaturateE0EEEEEENS4_6LayoutISC_NS5_IJNSA_ILi0EEESS_SS_EEEEENS5_IJNS4_10UnderscoreESV_SV_EEEEENS4_13SM90_TMA_LOADENS4_14ComposedLayoutINS4_7SwizzleILi1ELi4ELi3EEENS4_18smem_ptr_flag_bitsILi8EEENSR_INS5_IJNSA_ILi8EEESG_EEENS5_IJSG_SB_EEEEEEEvNS4_8identityESY_S18_vS19_EENS_8epilogue10collective18CollectiveEpilogueINS1B_23Sm100TmaWarpSpecializedILi2ELi2ELi32ELb0ELb0EEEJSH_NS5_IJNSR_ISE_SB_EES1G_EEEaSI_aSI_NS1B_6fusion15FusionCallbacksIS1F_NS1I_17LinearCombinationIaiaiLNS_15FloatRoundStyleE2EEESH_S1H_JEEENS4_5SM1004TMEM4LOAD26SM100_TMEM_LOAD_16dp32b32xESY_NSZ_INS10_ILi2ELi4ELi3EEES13_NSR_INS5_IJS14_SE_EEENS5_IJSE_SB_EEEEEEENS4_39AutoVectorizingCopyWithAssumedAlignmentILi128EEENS4_14SM90_TMA_STOREES1W_S1Y_S1Y_EEEvvEEEEvNT_6ParamsE --------------------------
	.section	.text._ZN7cutlass13device_kernelINS_4gemm6kernel13GemmUniversalIN4cute5tupleIJiiiiEEENS1_10collective13CollectiveMmaINS1_35MainloopSm100TmaUmmaWarpSpecializedILi34ELi2ELi4ENS5_IJNS4_1CILi1EEESB_SB_EEEEENS5_IJNSA_ILi64EEENSA_ILi128EEENSA_ILi32EEEEEEaNS5_IJlSB_lEEEaSI_NS4_8TiledMMAINS4_8MMA_AtomIJNS4_15SM100_MMA_S8_SSIaaiLi64ELi128ELNS4_4UMMA5MajorE0ELSN_0ELNSM_8SaturateE0EEEEEENS4_6LayoutISC_NS5_IJNSA_ILi0EEESS_SS_EEEEENS5_IJNS4_10UnderscoreESV_SV_EEEEENS4_13SM90_TMA_LOADENS4_14ComposedLayoutINS4_7SwizzleILi1ELi4ELi3EEENS4_18smem_ptr_flag_bitsILi8EEENSR_INS5_IJNSA_ILi8EEESG_EEENS5_IJSG_SB_EEEEEEEvNS4_8identityESY_S18_vS19_EENS_8epilogue10collective18CollectiveEpilogueINS1B_23Sm100TmaWarpSpecializedILi2ELi2ELi32ELb0ELb0EEEJSH_NS5_IJNSR_ISE_SB_EES1G_EEEaSI_aSI_NS1B_6fusion15FusionCallbacksIS1F_NS1I_17LinearCombinationIaiaiLNS_15FloatRoundStyleE2EEESH_S1H_JEEENS4_5SM1004TMEM4LOAD26SM100_TMEM_LOAD_16dp32b32xESY_NSZ_INS10_ILi2ELi4ELi3EEES13_NSR_INS5_IJS14_SE_EEENS5_IJSE_SB_EEEEEEENS4_39AutoVectorizingCopyWithAssumedAlignmentILi128EEENS4_14SM90_TMA_STOREES1W_S1Y_S1Y_EEEvvEEEEvNT_6ParamsE,"ax",@progbits
	.align	128
.text._ZN7cutlass13device_kernelINS_4gemm6kernel13GemmUniversalIN4cute5tupleIJiiiiEEENS1_10collective13CollectiveMmaINS1_35MainloopSm100TmaUmmaWarpSpecializedILi34ELi2ELi4ENS5_IJNS4_1CILi1EEESB_SB_EEEEENS5_IJNSA_ILi64EEENSA_ILi128EEENSA_ILi32EEEEEEaNS5_IJlSB_lEEEaSI_NS4_8TiledMMAINS4_8MMA_AtomIJNS4_15SM100_MMA_S8_SSIaaiLi64ELi128ELNS4_4UMMA5MajorE0ELSN_0ELNSM_8SaturateE0EEEEEENS4_6LayoutISC_NS5_IJNSA_ILi0EEESS_SS_EEEEENS5_IJNS4_10UnderscoreESV_SV_EEEEENS4_13SM90_TMA_LOADENS4_14ComposedLayoutINS4_7SwizzleILi1ELi4ELi3EEENS4_18smem_ptr_flag_bitsILi8EEENSR_INS5_IJNSA_ILi8EEESG_EEENS5_IJSG_SB_EEEEEEEvNS4_8identityESY_S18_vS19_EENS_8epilogue10collective18CollectiveEpilogueINS1B_23Sm100TmaWarpSpecializedILi2ELi2ELi32ELb0ELb0EEEJSH_NS5_IJNSR_ISE_SB_EES1G_EEEaSI_aSI_NS1B_6fusion15FusionCallbacksIS1F_NS1I_17LinearCombinationIaiaiLNS_15FloatRoundStyleE2EEESH_S1H_JEEENS4_5SM1004TMEM4LOAD26SM100_TMEM_LOAD_16dp32b32xESY_NSZ_INS10_ILi2ELi4ELi3EEES13_NSR_INS5_IJS14_SE_EEENS5_IJSE_SB_EEEEEEENS4_39AutoVectorizingCopyWithAssumedAlignmentILi128EEENS4_14SM90_TMA_STOREES1W_S1Y_S1Y_EEEvvEEEEvNT_6ParamsE:
        .type           _ZN7cutlass13device_kernelINS_4gemm6kernel13GemmUniversalIN4cute5tupleIJiiiiEEENS1_10collective13CollectiveMmaINS1_35MainloopSm100TmaUmmaWarpSpecializedILi34ELi2ELi4ENS5_IJNS4_1CILi1EEESB_SB_EEEEENS5_IJNSA_ILi64EEENSA_ILi128EEENSA_ILi32EEEEEEaNS5_IJlSB_lEEEaSI_NS4_8TiledMMAINS4_8MMA_AtomIJNS4_15SM100_MMA_S8_SSIaaiLi64ELi128ELNS4_4UMMA5MajorE0ELSN_0ELNSM_8SaturateE0EEEEEENS4_6LayoutISC_NS5_IJNSA_ILi0EEESS_SS_EEEEENS5_IJNS4_10UnderscoreESV_SV_EEEEENS4_13SM90_TMA_LOADENS4_14ComposedLayoutINS4_7SwizzleILi1ELi4ELi3EEENS4_18smem_ptr_flag_bitsILi8EEENSR_INS5_IJNSA_ILi8EEESG_EEENS5_IJSG_SB_EEEEEEEvNS4_8identityESY_S18_vS19_EENS_8epilogue10collective18CollectiveEpilogueINS1B_23Sm100TmaWarpSpecializedILi2ELi2ELi32ELb0ELb0EEEJSH_NS5_IJNSR_ISE_SB_EES1G_EEEaSI_aSI_NS1B_6fusion15FusionCallbacksIS1F_NS1I_17LinearCombinationIaiaiLNS_15FloatRoundStyleE2EEESH_S1H_JEEENS4_5SM1004TMEM4LOAD26SM100_TMEM_LOAD_16dp32b32xESY_NSZ_INS10_ILi2ELi4ELi3EEES13_NSR_INS5_IJS14_SE_EEENS5_IJSE_SB_EEEEEEENS4_39AutoVectorizingCopyWithAssumedAlignmentILi128EEENS4_14SM90_TMA_STOREES1W_S1Y_S1Y_EEEvvEEEEvNT_6ParamsE,@function
        .size           _ZN7cutlass13device_kernelINS_4gemm6kernel13GemmUniversalIN4cute5tupleIJiiiiEEENS1_10collective13CollectiveMmaINS1_35MainloopSm100TmaUmmaWarpSpecializedILi34ELi2ELi4ENS5_IJNS4_1CILi1EEESB_SB_EEEEENS5_IJNSA_ILi64EEENSA_ILi128EEENSA_ILi32EEEEEEaNS5_IJlSB_lEEEaSI_NS4_8TiledMMAINS4_8MMA_AtomIJNS4_15SM100_MMA_S8_SSIaaiLi64ELi128ELNS4_4UMMA5MajorE0ELSN_0ELNSM_8SaturateE0EEEEEENS4_6LayoutISC_NS5_IJNSA_ILi0EEESS_SS_EEEEENS5_IJNS4_10UnderscoreESV_SV_EEEEENS4_13SM90_TMA_LOADENS4_14ComposedLayoutINS4_7SwizzleILi1ELi4ELi3EEENS4_18smem_ptr_flag_bitsILi8EEENSR_INS5_IJNSA_ILi8EEESG_EEENS5_IJSG_SB_EEEEEEEvNS4_8identityESY_S18_vS19_EENS_8epilogue10collective18CollectiveEpilogueINS1B_23Sm100TmaWarpSpecializedILi2ELi2ELi32ELb0ELb0EEEJSH_NS5_IJNSR_ISE_SB_EES1G_EEEaSI_aSI_NS1B_6fusion15FusionCallbacksIS1F_NS1I_17LinearCombinationIaiaiLNS_15FloatRoundStyleE2EEESH_S1H_JEEENS4_5SM1004TMEM4LOAD26SM100_TMEM_LOAD_16dp32b32xESY_NSZ_INS10_ILi2ELi4ELi3EEES13_NSR_INS5_IJS14_SE_EEENS5_IJSE_SB_EEEEEEENS4_39AutoVectorizingCopyWithAssumedAlignmentILi128EEENS4_14SM90_TMA_STOREES1W_S1Y_S1Y_EEEvvEEEEvNT_6ParamsE,(.L_x_233 - _ZN7cutlass13device_kernelINS_4gemm6kernel13GemmUniversalIN4cute5tupleIJiiiiEEENS1_10collective13CollectiveMmaINS1_35MainloopSm100TmaUmmaWarpSpecializedILi34ELi2ELi4ENS5_IJNS4_1CILi1EEESB_SB_EEEEENS5_IJNSA_ILi64EEENSA_ILi128EEENSA_ILi32EEEEEEaNS5_IJlSB_lEEEaSI_NS4_8TiledMMAINS4_8MMA_AtomIJNS4_15SM100_MMA_S8_SSIaaiLi64ELi128ELNS4_4UMMA5MajorE0ELSN_0ELNSM_8SaturateE0EEEEEENS4_6LayoutISC_NS5_IJNSA_ILi0EEESS_SS_EEEEENS5_IJNS4_10UnderscoreESV_SV_EEEEENS4_13SM90_TMA_LOADENS4_14ComposedLayoutINS4_7SwizzleILi1ELi4ELi3EEENS4_18smem_ptr_flag_bitsILi8EEENSR_INS5_IJNSA_ILi8EEESG_EEENS5_IJSG_SB_EEEEEEEvNS4_8identityESY_S18_vS19_EENS_8epilogue10collective18CollectiveEpilogueINS1B_23Sm100TmaWarpSpecializedILi2ELi2ELi32ELb0ELb0EEEJSH_NS5_IJNSR_ISE_SB_EES1G_EEEaSI_aSI_NS1B_6fusion15FusionCallbacksIS1F_NS1I_17LinearCombinationIaiaiLNS_15FloatRoundStyleE2EEESH_S1H_JEEENS4_5SM1004TMEM4LOAD26SM100_TMEM_LOAD_16dp32b32xESY_NSZ_INS10_ILi2ELi4ELi3EEES13_NSR_INS5_IJS14_SE_EEENS5_IJSE_SB_EEEEEEENS4_39AutoVectorizingCopyWithAssumedAlignmentILi128EEENS4_14SM90_TMA_STOREES1W_S1Y_S1Y_EEEvvEEEEvNT_6ParamsE)
        .other          _ZN7cutlass13device_kernelINS_4gemm6kernel13GemmUniversalIN4cute5tupleIJiiiiEEENS1_10collective13CollectiveMmaINS1_35MainloopSm100TmaUmmaWarpSpecializedILi34ELi2ELi4ENS5_IJNS4_1CILi1EEESB_SB_EEEEENS5_IJNSA_ILi64EEENSA_ILi128EEENSA_ILi32EEEEEEaNS5_IJlSB_lEEEaSI_NS4_8TiledMMAINS4_8MMA_AtomIJNS4_15SM100_MMA_S8_SSIaaiLi64ELi128ELNS4_4UMMA5MajorE0ELSN_0ELNSM_8SaturateE0EEEEEENS4_6LayoutISC_NS5_IJNSA_ILi0EEESS_SS_EEEEENS5_IJNS4_10UnderscoreESV_SV_EEEEENS4_13SM90_TMA_LOADENS4_14ComposedLayoutINS4_7SwizzleILi1ELi4ELi3EEENS4_18smem_ptr_flag_bitsILi8EEENSR_INS5_IJNSA_ILi8EEESG_EEENS5_IJSG_SB_EEEEEEEvNS4_8identityESY_S18_vS19_EENS_8epilogue10collective18CollectiveEpilogueINS1B_23Sm100TmaWarpSpecializedILi2ELi2ELi32ELb0ELb0EEEJSH_NS5_IJNSR_ISE_SB_EES1G_EEEaSI_aSI_NS1B_6fusion15FusionCallbacksIS1F_NS1I_17LinearCombinationIaiaiLNS_15FloatRoundStyleE2EEESH_S1H_JEEENS4_5SM1004TMEM4LOAD26SM100_TMEM_LOAD_16dp32b32xESY_NSZ_INS10_ILi2ELi4ELi3EEES13_NSR_INS5_IJS14_SE_EEENS5_IJSE_SB_EEEEEEENS4_39AutoVectorizingCopyWithAssumedAlignmentILi128EEENS4_14SM90_TMA_STOREES1W_S1Y_S1Y_EEEvvEEEEvNT_6ParamsE,@"STO_CUDA_ENTRY STV_DEFAULT"
_ZN7cutlass13device_kernelINS_4gemm6kernel13GemmUniversalIN4cute5tupleIJiiiiEEENS1_10collective13CollectiveMmaINS1_35MainloopSm100TmaUmmaWarpSpecializedILi34ELi2ELi4ENS5_IJNS4_1CILi1EEESB_SB_EEEEENS5_IJNSA_ILi64EEENSA_ILi128EEENSA_ILi32EEEEEEaNS5_IJlSB_lEEEaSI_NS4_8TiledMMAINS4_8MMA_AtomIJNS4_15SM100_MMA_S8_SSIaaiLi64ELi128ELNS4_4UMMA5MajorE0ELSN_0ELNSM_8SaturateE0EEEEEENS4_6LayoutISC_NS5_IJNSA_ILi0EEESS_SS_EEEEENS5_IJNS4_10UnderscoreESV_SV_EEEEENS4_13SM90_TMA_LOADENS4_14ComposedLayoutINS4_7SwizzleILi1ELi4ELi3EEENS4_18smem_ptr_flag_bitsILi8EEENSR_INS5_IJNSA_ILi8EEESG_EEENS5_IJSG_SB_EEEEEEEvNS4_8identityESY_S18_vS19_EENS_8epilogue10collective18CollectiveEpilogueINS1B_23Sm100TmaWarpSpecializedILi2ELi2ELi32ELb0ELb0EEEJSH_NS5_IJNSR_ISE_SB_EES1G_EEEaSI_aSI_NS1B_6fusion15FusionCallbacksIS1F_NS1I_17LinearCombinationIaiaiLNS_15FloatRoundStyleE2EEESH_S1H_JEEENS4_5SM1004TMEM4LOAD26SM100_TMEM_LOAD_16dp32b32xESY_NSZ_INS10_ILi2ELi4ELi3EEES13_NSR_INS5_IJS14_SE_EEENS5_IJSE_SB_EEEEEEENS4_39AutoVectorizingCopyWithAssumedAlignmentILi128EEENS4_14SM90_TMA_STOREES1W_S1Y_S1Y_EEEvvEEEEvNT_6ParamsE:
[----:B------:R-:W1:Y:S01]  /*0000*/  LDC R1, c[0x0][0x37c] ;  /* 0x0000df00ff017b82 */ /* 0x000e620000000800 */
[----:B------:R-:W2:Y:S01]  /*0010*/  S2R R103, SR_TID.X ;  /* 0x0000000000677919 */ /* 0x000ea20000002100 */
[----:B------:R-:W3:Y:S01]  /*0020*/  LDCU.64 UR4, c[0x0][0x890] ;  /* 0x00011200ff0477ac */ /* 0x000ee20008000a00 */
[----:B------:R-:W-:Y:S02]  /*0030*/  PRMT R91, RZ, 0x7610, R91 ;  /* 0x00007610ff5b7816 */ /* 0x000fe4000000005b */
[----:B------:R-:W-:Y:S01]  /*0040*/  ELECT P5, URZ, PT ;  /* 0x0000000000ff782f */ /* 0x000fe200038a0000 */
[----:B------:R-:W4:Y:S01]  /*0050*/  LDCU.64 UR46, c[0x0][0x358] ;  /* 0x00006b00ff2e77ac */ /* 0x000f220008000a00 */
[----:B---3--:R-:W-:-:S04]  /*0060*/  UISETP.NE.U32.AND UP0, UPT, UR4, URZ, UPT ;  /* 0x000000ff0400728c */ /* 0x008fc8000bf05070 */
[----:B------:R-:W-:Y:S01]  /*0070*/  UISETP.NE.AND.EX UP0, UPT, UR5, URZ, UPT, UP0 ;  /* 0x000000ff0500728c */ /* 0x000fe2000bf05300 */
[----:B--2---:R-:W-:-:S05]  /*0080*/  SHF.R.U32.HI R96, RZ, 0x5, R103 ;  /* 0x00000005ff607819 */ /* 0x004fca0000011667 */
[----:B------:R-:W2:Y:S02]  /*0090*/  SHFL.IDX PT, R0, R96, RZ, 0x1f ;  /* 0x00001fff60007589 */ /* 0x000ea400000e0000 */
[----:B--2---:R-:W-:Y:S01]  /*00a0*/  R2UR UR8, R0 ;  /* 0x00000000000872ca */ /* 0x004fe200000e0000 */
[----:B-1--4-:R-:W-:-:S14]  /*00b0*/  BRA.U UP0, `(.L_x_0) ;  /* 0x00000001002c7547 */ /* 0x012fdc000b800000 */
[----:B------:R-:W1:Y:S02]  /*00c0*/  LDCU.64 UR6, c[0x0][0x888] ;  /* 0x00011100ff0677ac */ /* 0x000e640008000a00 */
[----:B-1----:R-:W-:-:S04]  /*00d0*/  UISETP.NE.U32.AND UP0, UPT, UR6, URZ, UPT ;  /* 0x000000ff0600728c */ /* 0x002fc8000bf05070 */
[----:B------:R-:W-:-:S09]  /*00e0*/  UISETP.NE.AND.EX UP0, UPT, UR7, URZ, UPT, UP0 ;  /* 0x000000ff0700728c */ /* 0x000fd2000bf05300 */
[----:B------:R-:W-:Y:S05]  /*00f0*/  BRA.U !UP0, `(.L_x_1) ;  /* 0x0000000108107547 */ /* 0x000fea000b800000 */
[----:B------:R-:W1:Y:S02]  /*0100*/  LDC.64 R50, c[0x0][0x888] ;  /* 0x00022200ff327b82 */ /* 0x000e640000000a00 */
[----:B-1----:R1:W5:Y:S01]  /*0110*/  LDG.E R50, desc[UR46][R50.64] ;  /* 0x0000002e32327981 */ /* 0x002362000c1e1900 */
[----:B------:R-:W-:Y:S01]  /*0120*/  HFMA2 R91, -RZ, RZ, 0, 5.9604644775390625e-08 ;  /* 0x00000001ff5b7431 */ /* 0x000fe200000001ff */
[----:B------:R-:W-:Y:S05]  /*0130*/  BRA `(.L_x_0) ;  /* 0x00000000000c7947 */ /* 0x000fea0003800000 */
.L_x_1:
[----:B------:R-:W1:Y:S01]  /*0140*/  LDCU UR6, c[0x0][0x880] ;  /* 0x00011000ff0677ac */ /* 0x000e620008000800 */
[----:B------:R-:W-:Y:S01]  /*0150*/  HFMA2 R91, -RZ, RZ, 0, 5.9604644775390625e-08 ;  /* 0x00000001ff5b7431 */ /* 0x000fe200000001ff */
[----:B-1----:R-:W-:-:S07]  /*0160*/  MOV R50, UR6 ;  /* 0x0000000600327c02 */ /* 0x002fce0008000f00 */
.L_x_0:
[----:B------:R-:W2:Y:S02]  /*0170*/  LDCU.64 UR6, c[0x0][0x8b0] ;  /* 0x00011600ff0677ac */ /* 0x000ea40008000a00 */
[----:B--2---:R-:W-:-:S04]  /*0180*/  UISETP.NE.U32.AND UP0, UPT, UR6, URZ, UPT ;  /* 0x000000ff0600728c */ /* 0x004fc8000bf05070 */
[----:B------:R-:W-:-:S09]  /*0190*/  UISETP.NE.AND.EX UP0, UPT, UR7, URZ, UPT, UP0 ;  /* 0x000000ff0700728c */ /* 0x000fd2000bf05300 */
[----:B------:R-:W-:Y:S05]  /*01a0*/  BRA.U UP0, `(.L_x_2) ;  /* 0x0000000100247547 */ /* 0x000fea000b800000 */
[----:B------:R-:W2:Y:S02]  /*01b0*/  LDCU.64 UR6, c[0x0][0x8a8] ;  /* 0x00011500ff0677ac */ /* 0x000ea40008000a00 */
[----:B--2---:R-:W-:-:S04]  /*01c0*/  UISETP.NE.U32.AND UP0, UPT, UR6, URZ, UPT ;  /* 0x000000ff0600728c */ /* 0x004fc8000bf05070 */
[----:B------:R-:W-:-:S09]  /*01d0*/  UISETP.NE.AND.EX UP0, UPT, UR7, URZ, UPT, UP0 ;  /* 0x000000ff0700728c */ /* 0x000fd2000bf05300 */
[----:B------:R-:W-:Y:S05]  /*01e0*/  BRA.U !UP0, `(.L_x_3) ;  /* 0x00000001080c7547 */ /* 0x000fea000b800000 */
[----:B------:R-:W2:Y:S02]  /*01f0*/  LDC.64 R2, c[0x0][0x8a8] ;  /* 0x00022a00ff027b82 */ /* 0x000ea40000000a00 */
[----:B--2---:R2:W5:Y:S01]  /*0200*/  LDG.E R47, desc[UR46][R2.64] ;  /* 0x0000002e022f7981 */ /* 0x004562000c1e1900 */
[----:B------:R-:W-:Y:S05]  /*0210*/  BRA `(.L_x_2) ;  /* 0x0000000000087947 */ /* 0x000fea0003800000 */
.L_x_3:
[----:B------:R-:W2:Y:S02]  /*0220*/  LDCU UR6, c[0x0][0x8a0] ;  /* 0x00011400ff0677ac */ /* 0x000ea40008000800 */
[----:B--2---:R-:W-:Y:S02]  /*0230*/  MOV R47, UR6 ;  /* 0x00000006002f7c02 */ /* 0x004fe40008000f00 */
.L_x_2:
[----:B------:R-:W-:Y:S01]  /*0240*/  IMAD.U32 R0, RZ, RZ, UR8 ;  /* 0x00000008ff007e24 */ /* 0x000fe2000f8e00ff */
[----:B------:R-:W-:Y:S04]  /*0250*/  BSSY.RECONVERGENT B0, `(.L_x_4) ;  /* 0x000000c000007945 */ /* 0x000fe80003800200 */
[C---:B------:R-:W-:Y:S02]  /*0260*/  ISETP.NE.OR P1, PT, R0.reuse, 0x1, !P5 ;  /* 0x000000010000780c */ /* 0x040fe40006f25670 */
[----:B------:R-:W-:-:S11]  /*0270*/  ISETP.NE.OR P0, PT, R0, 0x3, !P5 ;  /* 0x000000030000780c */ /* 0x000fd60006f05670 */
[----:B------:R-:W-:Y:S05]  /*0280*/  @P1 BRA `(.L_x_5) ;  /* 0x0000000000201947 */ /* 0x000fea0003800000 */
[----:B------:R-:W3:Y:S02]  /*0290*/  LDCU.64 UR6, c[0x0][0x348] ;  /* 0x00006900ff0677ac */ /* 0x000ee40008000a00 */
[----:B---3--:R-:W-:Y:S02]  /*02a0*/  UIADD3 UR10, UP1, UPT, UR6, 0x80, URZ ;  /* 0x00000080060a7890 */ /* 0x008fe4000ff3e0ff */
[----:B------:R-:W-:Y:S02]  /*02b0*/  UIADD3 UR6, UP0, UPT, UR6, 0x180, URZ ;  /* 0x0000018006067890 */ /* 0x000fe4000ff1e0ff */
[----:B------:R-:W-:Y:S02]  /*02c0*/  UIADD3.X UR11, UPT, UPT, URZ, UR7, URZ, UP1, !UPT ;  /* 0x00000007ff0b7290 */ /* 0x000fe40008ffe4ff */
[----:B------:R-:W-:-:S07]  /*02d0*/  UIADD3.X UR7, UPT, UPT, URZ, UR7, URZ, UP0, !UPT ;  /* 0x00000007ff077290 */ /* 0x000fce00087fe4ff */
[----:B------:R3:W-:Y:S02]  /*02e0*/  UTMACCTL.PF [UR10] ;  /* 0x000000000a0079b9 */ /* 0x0007e40008040000 */
[----:B------:R3:W-:Y:S02]  /*02f0*/  UTMACCTL.PF [UR6] ;  /* 0x00000000060079b9 */ /* 0x0007e40008040000 */
[----:B---3--:R-:W-:Y:S01]  /*0300*/  NOP ;  /* 0x0000000000007918 */ /* 0x008fe20000000000 */
.L_x_5:
[----:B------:R-:W-:Y:S05]  /*0310*/  BSYNC.RECONVERGENT B0 ;  /* 0x0000000000007941 */ /* 0x000fea0003800200 */
.L_x_4:
[----:B------:R-:W-:Y:S04]  /*0320*/  BSSY.RECONVERGENT B0, `(.L_x_6) ;  /* 0x000000a000007945 */ /* 0x000fe80003800200 */
        /* <DEDUP_REMOVED lines=9> */
.L_x_7:
[----:B------:R-:W-:Y:S05]  /*03c0*/  BSYNC.RECONVERGENT B0 ;  /* 0x0000000000007941 */ /* 0x000fea0003800200 */
.L_x_6:
[----:B------:R-:W3:Y:S01]  /*03d0*/  LDCU.64 UR6, c[0x0][0x888] ;  /* 0x00011100ff0677ac */ /* 0x000ee20008000a00 */
[----:B------:R-:W-:Y:S02]  /*03e0*/  UISETP.EQ.U32.AND UP1, UPT, UR4, URZ, UPT ;  /* 0x000000ff0400728c */ /* 0x000fe4000bf22070 */
[----:B------:R-:W-:Y:S02]  /*03f0*/  UPLOP3.LUT UP2, UPT, UPT, UPT, UPT, 0x80, 0x8 ;  /* 0x000000000008789c */ /* 0x000fe40003f4f070 */
[----:B---3--:R-:W-:-:S04]  /*0400*/  UISETP.NE.U32.AND UP0, UPT, UR6, URZ, UPT ;  /* 0x000000ff0600728c */ /* 0x008fc8000bf05070 */
[----:B------:R-:W-:-:S04]  /*0410*/  UISETP.NE.AND.EX UP0, UPT, UR7, URZ, UPT, UP0 ;  /* 0x000000ff0700728c */ /* 0x000fc8000bf05300 */
[----:B------:R-:W-:-:S04]  /*0420*/  UISETP.EQ.OR.EX UP3, UPT, UR5, URZ, !UP0, UP1 ;  /* 0x000000ff0500728c */ /* 0x000fc8000c762710 */
[----:B------:R-:W-:-:S05]  /*0430*/  UP2UR UR50, UPR, URZ, 0x8 ;  /* 0x00000008ff327883 */ /* 0x000fca0008000000 */
[----:B------:R-:W-:Y:S07]  /*0440*/  BRA.U !UP3, `(.L_x_8) ;  /* 0x000000010b207547 */ /* 0x000fee000b800000 */
[----:B-----5:R-:W-:Y:S01]  /*0450*/  R2UR UR6, R50 ;  /* 0x00000000320672ca */ /* 0x020fe200000e0000 */
[----:B------:R-:W-:Y:S02]  /*0460*/  UISETP.NE.U32.AND UP2, UPT, UR4, URZ, UPT ;  /* 0x000000ff0400728c */ /* 0x000fe4000bf45070 */
[----:B------:R-:W-:Y:S02]  /*0470*/  USEL UR4, URZ, 0xffffffff, UP0 ;  /* 0xffffffffff047887 */ /* 0x000fe40008000000 */
[----:B------:R-:W-:-:S08]  /*0480*/  UISETP.NE.AND.EX UP2, UPT, UR5, URZ, UPT, UP2 ;  /* 0x000000ff0500728c */ /* 0x000fd0000bf45320 */
[----:B------:R-:W-:-:S04]  /*0490*/  UISETP.NE.AND UP1, UPT, UR6, URZ, UPT ;  /* 0x000000ff0600728c */ /* 0x000fc8000bf25270 */
[----:B------:R-:W-:-:S04]  /*04a0*/  @!UP2 USEL UR4, URZ, 0xffffffff, UP1 ;  /* 0xffffffffff04a887 */ /* 0x000fc80008800000 */
[----:B------:R-:W-:-:S04]  /*04b0*/  ULOP3.LUT UR4, UR4, 0x1, URZ, 0xc0, !UPT ;  /* 0x0000000104047892 */ /* 0x000fc8000f8ec0ff */
[----:B------:R-:W-:-:S11]  /*04c0*/  UISETP.NE.U32.AND UP2, UPT, UR4, 0x1, UPT ;  /* 0x000000010400788c */ /* 0x000fd6000bf45070 */
.L_x_8:
[----:B--2---:R-:W2:Y:S01]  /*04d0*/  SHFL.IDX PT, R2, R96, RZ, 0x1f ;  /* 0x00001fff60027589 */ /* 0x004ea200000e0000 */
[----:B------:R-:W-:-:S04]  /*04e0*/  UISETP.NE.AND UP1, UPT, UR8, 0x2, UPT ;  /* 0x000000020800788c */ /* 0x000fc8000bf25270 */
[----:B------:R-:W-:Y:S01]  /*04f0*/  USEL UR6, URZ, 0x1, UP1 ;  /* 0x00000001ff067887 */ /* 0x000fe20008800000 */
[----:B--2---:R-:W-:-:S13]  /*0500*/  ISETP.NE.AND P0, PT, R2, RZ, PT ;  /* 0x000000ff0200720c */ /* 0x004fda0003f05270 */
[----:B------:R-:W-:Y:S05]  /*0510*/  @P0 BRA `(.L_x_9) ;  /* 0x0000000400440947 */ /* 0x000fea0003800000 */
[----:B------:R-:W-:Y:S01]  /*0520*/  ELECT P0, URZ, PT ;  /* 0x0000000000ff782f */ /* 0x000fe20003800000 */
[----:B------:R-:W-:-:S12]  /*0530*/  BSSY.RECONVERGENT B0, `(.L_x_9) ;  /* 0x000004f000007945 */ /* 0x000fd80003800200 */
[----:B------:R-:W-:Y:S05]  /*0540*/  @!P0 BRA `(.L_x_10) ;  /* 0x0000000400348947 */ /* 0x000fea0003800000 */
[----:B------:R-:W2:Y:S01]  /*0550*/  S2UR UR5, SR_CgaCtaId ;  /* 0x00000000000579c3 */ /* 0x000ea20000008800 */
[----:B------:R-:W-:Y:S01]  /*0560*/  UMOV UR7, 0x400 ;  /* 0x0000040000077882 */ /* 0x000fe20000000000 */
[----:B------:R-:W-:Y:S02]  /*0570*/  UMOV UR4, 0x1 ;  /* 0x0000000100047882 */ /* 0x000fe40000000000 */
[----:B------:R-:W-:-:S04]  /*0580*/  UIADD3 UR10, UPT, UPT, -UR4, 0x100000, URZ ;  /* 0x00100000040a7890 */ /* 0x000fc8000fffe1ff */
[----:B------:R-:W-:Y:S02]  /*0590*/  USHF.L.U32 UR11, UR10, 0xb, URZ ;  /* 0x0000000b0a0b7899 */ /* 0x000fe400080006ff */
[----:B------:R-:W-:Y:S02]  /*05a0*/  USHF.L.U32 UR10, UR10, 0x1, URZ ;  /* 0x000000010a0a7899 */ /* 0x000fe400080006ff */
[----:B--2---:R-:W-:Y:S01]  /*05b0*/  ULEA UR5, UR5, UR7, 0x18 ;  /* 0x0000000705057291 */ /* 0x004fe2000f8ec0ff */
[----:B------:R-:W2:Y:S11]  /*05c0*/  FENCE.VIEW.ASYNC.S ;  /* 0x00000000000073c6 */ /* 0x000eb60000000000 */
[----:B--2---:R2:W3:Y:S01]  /*05d0*/  SYNCS.EXCH.64 URZ, [UR5], UR10 ;  /* 0x0000000a05ff75b2 */ /* 0x0044e20008000100 */
[----:B------:R2:W4:Y:S01]  /*05e0*/  SYNCS.EXCH.64 URZ, [UR5+0x110], UR10 ;  /* 0x0001100a05ff75b2 */ /* 0x0005220008000100 */
[----:B------:R2:W1:Y:S01]  /*05f0*/  SYNCS.EXCH.64 URZ, [UR5+0x8], UR10 ;  /* 0x0000080a05ff75b2 */ /* 0x0004620008000100 */
        /* <DEDUP_REMOVED lines=64> */
[----:B------:R2:W1:Y:S02]  /*0a00*/  SYNCS.EXCH.64 URZ, [UR5+0x218], UR10 ;  /* 0x0002180a05ff75b2 */ /* 0x0004640008000100 */
[----:B--234-:R-:W-:Y:S01]  /*0a10*/  NOP ;  /* 0x0000000000007918 */ /* 0x01cfe20000000000 */
.L_x_10:
[----:B------:R-:W-:Y:S05]  /*0a20*/  BSYNC.RECONVERGENT B0 ;  /* 0x0000000000007941 */ /* 0x000fea0003800200 */
.L_x_9:
[----:B------:R-:W2:Y:S01]  /*0a30*/  SHFL.IDX PT, R2, R96, RZ, 0x1f ;  /* 0x00001fff60027589 */ /* 0x000ea200000e0000 */
[----:B------:R-:W-:Y:S01]  /*0a40*/  NOP ;  /* 0x0000000000007918 */ /* 0x000fe20000000000 */
[----:B--2---:R-:W-:-:S13]  /*0a50*/  ISETP.NE.AND P0, PT, R2, 0x1, PT ;  /* 0x000000010200780c */ /* 0x004fda0003f05270 */
[----:B------:R-:W-:Y:S05]  /*0a60*/  @P0 BRA `(.L_x_11) ;  /* 0x0000000000480947 */ /* 0x000fea0003800000 */
[----:B------:R-:W2:Y:S01]  /*0a70*/  S2UR UR7, SR_CgaCtaId ;  /* 0x00000000000779c3 */ /* 0x000ea20000008800 */
[----:B------:R-:W-:Y:S01]  /*0a80*/  UMOV UR9, 0x400 ;  /* 0x0000040000097882 */ /* 0x000fe20000000000 */
[----:B------:R-:W-:Y:S01]  /*0a90*/  UMOV UR5, 0x20 ;  /* 0x0000002000057882 */ /* 0x000fe20000000000 */
[----:B------:R-:W-:Y:S01]  /*0aa0*/  UMOV UR4, 0x80 ;  /* 0x0000008000047882 */ /* 0x000fe20000000000 */
[----:B------:R-:W-:-:S04]  /*0ab0*/  UIADD3 UR10, UPT, UPT, -UR5, 0x100000, URZ ;  /* 0x00100000050a7890 */ /* 0x000fc8000fffe1ff */
[----:B------:R-:W-:Y:S02]  /*0ac0*/  USHF.L.U32 UR11, UR10, 0xb, URZ ;  /* 0x0000000b0a0b7899 */ /* 0x000fe400080006ff */
[----:B------:R-:W-:Y:S02]  /*0ad0*/  USHF.L.U32 UR10, UR10, 0x1, URZ ;  /* 0x000000010a0a7899 */ /* 0x000fe400080006ff */
[----:B------:R-:W-:-:S04]  /*0ae0*/  UIADD3 UR4, UPT, UPT, -UR4, 0x100000, URZ ;  /* 0x0010000004047890 */ /* 0x000fc8000fffe1ff */
[----:B------:R-:W-:Y:S02]  /*0af0*/  USHF.L.U32 UR5, UR4, 0xb, URZ ;  /* 0x0000000b04057899 */ /* 0x000fe400080006ff */
[----:B------:R-:W-:Y:S01]  /*0b00*/  USHF.L.U32 UR4, UR4, 0x1, URZ ;  /* 0x0000000104047899 */ /* 0x000fe200080006ff */
[----:B------:R-:W-:Y:S01]  /*0b10*/  ELECT P0, URZ, PT ;  /* 0x0000000000ff782f */ /* 0x000fe20003800000 */
[----:B--2---:R-:W-:Y:S01]  /*0b20*/  ULEA UR7, UR7, UR9, 0x18 ;  /* 0x0000000907077291 */ /* 0x004fe2000f8ec0ff */
[----:B------:R-:W2:Y:S11]  /*0b30*/  FENCE.VIEW.ASYNC.S ;  /* 0x00000000000073c6 */ /* 0x000eb60000000000 */
[----:B--2---:R2:W3:Y:S01]  /*0b40*/  SYNCS.EXCH.64 URZ, [UR7+0x220], UR10 ;  /* 0x0002200a07ff75b2 */ /* 0x0044e20008000100 */
[----:B------:R2:W4:Y:S01]  /*0b50*/  SYNCS.EXCH.64 URZ, [UR7+0x230], UR4 ;  /* 0x0002300407ff75b2 */ /* 0x0005220008000100 */
[----:B------:R2:W1:Y:S01]  /*0b60*/  SYNCS.EXCH.64 URZ, [UR7+0x228], UR10 ;  /* 0x0002280a07ff75b2 */ /* 0x0004620008000100 */
[----:B------:R2:W1:Y:S01]  /*0b70*/  SYNCS.EXCH.64 URZ, [UR7+0x238], UR4 ;  /* 0x0002380407ff75b2 */ /* 0x0004620008000100 */
[----:B------:R-:W-:Y:S01]  /*0b80*/  NOP ;  /* 0x0000000000007918 */ /* 0x000fe20000000000 */
.L_x_11:
[----:B------:R-:W2:Y:S01]  /*0b90*/  SHFL.IDX PT, R2, R96, RZ, 0x1f ;  /* 0x00001fff60027589 */ /* 0x000ea200000e0000 */
[----:B------:R-:W-:Y:S01]  /*0ba0*/  NOP ;  /* 0x0000000000007918 */ /* 0x000fe20000000000 */
[----:B--2---:R-:W-:-:S13]  /*0bb0*/  ISETP.NE.AND P0, PT, R2, 0x3, PT ;  /* 0x000000030200780c */ /* 0x004fda0003f05270 */
[----:B------:R-:W-:Y:S05]  /*0bc0*/  @P0 BRA `(.L_x_12) ;  /* 0x0000000000300947 */ /* 0x000fea0003800000 */
[----:B------:R-:W2:Y:S01]  /*0bd0*/  S2UR UR5, SR_CgaCtaId ;  /* 0x00000000000579c3 */ /* 0x000ea20000008800 */
[----:B------:R-:W-:Y:S01]  /*0be0*/  UMOV UR7, 0x400 ;  /* 0x0000040000077882 */ /* 0x000fe20000000000 */
[----:B------:R-:W-:Y:S01]  /*0bf0*/  UMOV UR4, 0x20 ;  /* 0x0000002000047882 */ /* 0x000fe20000000000 */
[----:B------:R-:W-:Y:S01]  /*0c00*/  ELECT P0, URZ, PT ;  /* 0x0000000000ff782f */ /* 0x000fe20003800000 */
[----:B------:R-:W-:-:S04]  /*0c10*/  UIADD3 UR10, UPT, UPT, -UR4, 0x100000, URZ ;  /* 0x00100000040a7890 */ /* 0x000fc8000fffe1ff */
[----:B------:R-:W-:Y:S02]  /*0c20*/  USHF.L.U32 UR11, UR10, 0xb, URZ ;  /* 0x0000000b0a0b7899 */ /* 0x000fe400080006ff */
[----:B------:R-:W-:Y:S02]  /*0c30*/  USHF.L.U32 UR10, UR10, 0x1, URZ ;  /* 0x000000010a0a7899 */ /* 0x000fe400080006ff */
[----:B--2---:R-:W-:Y:S01]  /*0c40*/  ULEA UR5, UR5, UR7, 0x18 ;  /* 0x0000000705057291 */ /* 0x004fe2000f8ec0ff */
[----:B------:R-:W2:Y:S11]  /*0c50*/  FENCE.VIEW.ASYNC.S ;  /* 0x00000000000073c6 */ /* 0x000eb60000000000 */
[----:B--2---:R2:W1:Y:S01]  /*0c60*/  SYNCS.EXCH.64 URZ, [UR5+0x240], UR10 ;  /* 0x0002400a05ff75b2 */ /* 0x0044620008000100 */
[----:B------:R2:W1:Y:S01]  /*0c70*/  SYNCS.EXCH.64 URZ, [UR5+0x248], UR10 ;  /* 0x0002480a05ff75b2 */ /* 0x0004620008000100 */
[----:B------:R-:W-:Y:S01]  /*0c80*/  NOP ;  /* 0x0000000000007918 */ /* 0x000fe20000000000 */
.L_x_12:
[----:B------:R-:W3:Y:S01]  /*0c90*/  SHFL.IDX PT, R2, R96, RZ, 0x1f ;  /* 0x00001fff60027589 */ /* 0x000ee200000e0000 */
[----:B------:R-:W-:Y:S01]  /*0ca0*/  NOP ;  /* 0x0000000000007918 */ /* 0x000fe20000000000 */
[----:B---3--:R-:W-:-:S13]  /*0cb0*/  ISETP.NE.AND P0, PT, R2, 0x4, PT ;  /* 0x000000040200780c */ /* 0x008fda0003f05270 */
[----:B------:R-:W-:Y:S05]  /*0cc0*/  @P0 BRA `(.L_x_13) ;  /* 0x00000000004c0947 */ /* 0x000fea0003800000 */
[----:B--2---:R-:W2:Y:S01]  /*0cd0*/  S2UR UR5, SR_CgaCtaId ;  /* 0x00000000000579c3 */ /* 0x004ea20000008800 */
[----:B------:R-:W-:Y:S01]  /*0ce0*/  UMOV UR9, 0x100 ;  /* 0x0000010000097882 */ /* 0x000fe20000000000 */
[----:B------:R-:W-:Y:S01]  /*0cf0*/  UMOV UR7, 0x400 ;  /* 0x0000040000077882 */ /* 0x000fe20000000000 */
[----:B------:R-:W-:Y:S01]  /*0d00*/  USEL UR9, UR9, 0xe0, UP2 ;  /* 0x000000e009097887 */ /* 0x000fe20009000000 */
[----:B------:R-:W-:Y:S01]  /*0d10*/  UMOV UR4, 0x1 ;  /* 0x0000000100047882 */ /* 0x000fe20000000000 */
[----:B------:R-:W-:Y:S01]  /*0d20*/  ELECT P0, URZ, PT ;  /* 0x0000000000ff782f */ /* 0x000fe20003800000 */
[----:B------:R-:W-:-:S04]  /*0d30*/  UIADD3 UR10, UPT, UPT, -UR4, 0x100000, URZ ;  /* 0x00100000040a7890 */ /* 0x000fc8000fffe1ff */
[----:B------:R-:W-:Y:S02]  /*0d40*/  USHF.L.U32 UR11, UR10, 0xb, URZ ;  /* 0x0000000b0a0b7899 */ /* 0x000fe400080006ff */
[----:B------:R-:W-:Y:S02]  /*0d50*/  USHF.L.U32 UR10, UR10, 0x1, URZ ;  /* 0x000000010a0a7899 */ /* 0x000fe400080006ff */
[----:B------:R-:W-:-:S04]  /*0d60*/  UIADD3 UR12, UPT, UPT, -UR9, 0x100000, URZ ;  /* 0x00100000090c7890 */ /* 0x000fc8000fffe1ff */
[----:B------:R-:W-:Y:S02]  /*0d70*/  USHF.L.U32 UR13, UR12, 0xb, URZ ;  /* 0x0000000b0c0d7899 */ /* 0x000fe400080006ff */
[----:B------:R-:W-:Y:S02]  /*0d80*/  USHF.L.U32 UR12, UR12, 0x1, URZ ;  /* 0x000000010c0c7899 */ /* 0x000fe400080006ff */
[----:B--2---:R-:W-:Y:S01]  /*0d90*/  ULEA UR5, UR5, UR7, 0x18 ;  /* 0x0000000705057291 */ /* 0x004fe2000f8ec0ff */
[----:B------:R-:W2:Y:S11]  /*0da0*/  FENCE.VIEW.ASYNC.S ;  /* 0x00000000000073c6 */ /* 0x000eb60000000000 */
[----:B--2---:R3:W2:Y:S01]  /*0db0*/  SYNCS.EXCH.64 URZ, [UR5+0x250], UR10 ;  /* 0x0002500a05ff75b2 */ /* 0x0046a20008000100 */
[----:B------:R3:W1:Y:S01]  /*0dc0*/  SYNCS.EXCH.64 URZ, [UR5+0x260], UR12 ;  /* 0x0002600c05ff75b2 */ /* 0x0006620008000100 */
[----:B------:R3:W1:Y:S01]  /*0dd0*/  SYNCS.EXCH.64 URZ, [UR5+0x258], UR10 ;  /* 0x0002580a05ff75b2 */ /* 0x0006620008000100 */
[----:B------:R3:W1:Y:S02]  /*0de0*/  SYNCS.EXCH.64 URZ, [UR5+0x268], UR12 ;  /* 0x0002680c05ff75b2 */ /* 0x0006640008000100 */
[----:B---3--:R-:W-:Y:S01]  /*0df0*/  NOP ;  /* 0x0000000000007918 */ /* 0x008fe20000000000 */
.L_x_13:
[----:B------:R-:W3:Y:S01]  /*0e00*/  SHFL.IDX PT, R2, R96, RZ, 0x1f ;  /* 0x00001fff60027589 */ /* 0x000ee200000e0000 */
[----:B------:R-:W-:Y:S01]  /*0e10*/  NOP ;  /* 0x0000000000007918 */ /* 0x000fe20000000000 */
[----:B---3--:R-:W-:-:S13]  /*0e20*/  ISETP.NE.AND P0, PT, R2, 0x5, PT ;  /* 0x000000050200780c */ /* 0x008fda0003f05270 */
[----:B------:R-:W-:Y:S05]  /*0e30*/  @P0 BRA `(.L_x_14) ;  /* 0x0000000000580947 */ /* 0x000fea0003800000 */
[----:B------:R-:W3:Y:S01]  /*0e40*/  S2UR UR7, SR_CgaCtaId ;  /* 0x00000000000779c3 */ /* 0x000ee20000008800 */
[----:B------:R-:W-:Y:S01]  /*0e50*/  UMOV UR9, 0x400 ;  /* 0x0000040000097882 */ /* 0x000fe20000000000 */
[----:B--2---:R-:W-:Y:S01]  /*0e60*/  UMOV UR5, 0x1 ;  /* 0x0000000100057882 */ /* 0x004fe20000000000 */
        /* <DEDUP_REMOVED lines=8> */
[----:B---3--:R-:W-:Y:S01]  /*0ef0*/  ULEA UR7, UR7, UR9, 0x18 ;  /* 0x0000000907077291 */ /* 0x008fe2000f8ec0ff */
[----:B------:R-:W2:Y:S11]  /*0f00*/  FENCE.VIEW.ASYNC.S ;  /* 0x00000000000073c6 */ /* 0x000eb60000000000 */
[----:B--2---:R3:W2:Y:S01]  /*0f10*/  SYNCS.EXCH.64 URZ, [UR7+0x270], UR10 ;  /* 0x0002700a07ff75b2 */ /* 0x0046a20008000100 */
[----:B------:R3:W1:Y:S01]  /*0f20*/  SYNCS.EXCH.64 URZ, [UR7+0x290], UR4 ;  /* 0x0002900407ff75b2 */ /* 0x0006620008000100 */
[----:B------:R3:W1:Y:S01]  /*0f30*/  SYNCS.EXCH.64 URZ, [UR7+0x278], UR10 ;  /* 0x0002780a07ff75b2 */ /* 0x0006620008000100 */
[----:B------:R3:W1:Y:S01]  /*0f40*/  SYNCS.EXCH.64 URZ, [UR7+0x298], UR4 ;  /* 0x0002980407ff75b2 */ /* 0x0006620008000100 */
[----:B------:R3:W1:Y:S01]  /*0f50*/  SYNCS.EXCH.64 URZ, [UR7+0x280], UR10 ;  /* 0x0002800a07ff75b2 */ /* 0x0006620008000100 */
[----:B------:R3:W1:Y:S01]  /*0f60*/  SYNCS.EXCH.64 URZ, [UR7+0x2a0], UR4 ;  /* 0x0002a00407ff75b2 */ /* 0x0006620008000100 */
[----:B------:R3:W1:Y:S01]  /*0f70*/  SYNCS.EXCH.64 URZ, [UR7+0x288], UR10 ;  /* 0x0002880a07ff75b2 */ /* 0x0006620008000100 */
[----:B------:R3:W1:Y:S02]  /*0f80*/  SYNCS.EXCH.64 URZ, [UR7+0x2a8], UR4 ;  /* 0x0002a80407ff75b2 */ /* 0x0006640008000100 */
[----:B---3--:R-:W-:Y:S01]  /*0f90*/  NOP ;  /* 0x0000000000007918 */ /* 0x008fe20000000000 */
.L_x_14:
[----:B------:R-:W3:Y:S01]  /*0fa0*/  SHFL.IDX PT, R2, R96, RZ, 0x1f ;  /* 0x00001fff60027589 */ /* 0x000ee200000e0000 */
[----:B------:R-:W-:Y:S01]  /*0fb0*/  NOP ;  /* 0x0000000000007918 */ /* 0x000fe20000000000 */
[----:B---3--:R-:W-:-:S13]  /*0fc0*/  ISETP.NE.AND P0, PT, R2, 0x3, PT ;  /* 0x000000030200780c */ /* 0x008fda0003f05270 */
[----:B------:R-:W-:Y:S05]  /*0fd0*/  @P0 BRA `(.L_x_15) ;  /* 0x0000000000380947 */ /* 0x000fea0003800000 */
[----:B--2---:R-:W2:Y:S01]  /*0fe0*/  S2UR UR5, SR_CgaCtaId ;  /* 0x00000000000579c3 */ /* 0x004ea20000008800 */
        /* <DEDUP_REMOVED lines=13> */
.L_x_15:
[----:B--2---:R-:W2:Y:S01]  /*10c0*/  S2UR UR5, SR_CTAID.X ;  /* 0x00000000000579c3 */ /* 0x004ea20000002500 */
[----:B------:R-:W-:-:S05]  /*10d0*/  CS2R.32 R90, SR_CgaSize ;  /* 0x00000000005a7805 */ /* 0x000fca0000008a00 */
[----:B------:R-:W-:-:S05]  /*10e0*/  IMAD R90, R90, -0xa0, RZ ;  /* 0xffffff605a5a7824 */ /* 0x000fca00078e02ff */
[----:B------:R-:W-:-:S14]  /*10f0*/  R2UR UR9, R90 ;  /* 0x000000005a0972ca */ /* 0x000fdc00000e0000 */
[----:B------:R-:W3:Y:S01]  /*1100*/  LDCU UR9, c[0x0][UR9+0x2b0] ;  /* 0x00005600090977ac */ /* 0x000ee20008000800 */
[----:B------:R-:W-:Y:S01]  /*1110*/  NOP ;  /* 0x0000000000007918 */ /* 0x000fe20000000000 */
[----:B------:R-:W-:-:S05]  /*1120*/  CS2R.32 R90, SR_CgaSize ;  /* 0x00000000005a7805 */ /* 0x000fca0000008a00 */
[----:B------:R-:W-:-:S05]  /*1130*/  IMAD R90, R90, -0xa0, RZ ;  /* 0xffffff605a5a7824 */ /* 0x000fca00078e02ff */
[----:B------:R-:W-:-:S14]  /*1140*/  R2UR UR7, R90 ;  /* 0x000000005a0772ca */ /* 0x000fdc00000e0000 */
[----:B------:R-:W4:Y:S01]  /*1150*/  LDCU UR7, c[0x0][UR7+0x2b4] ;  /* 0x00005680070777ac */ /* 0x000f220008000800 */
[----:B------:R-:W1:Y:S08]  /*1160*/  S2UR UR4, SR_CTAID.Y ;  /* 0x00000000000479c3 */ /* 0x000e700000002600 */
[----:B------:R-:W4:Y:S01]  /*1170*/  LDC R9, c[0x0][0xb24] ;  /* 0x0002c900ff097b82 */ /* 0x000f220000000800 */
[----:B--2---:R-:W-:-:S02]  /*1180*/  I2FP.F32.U32 R5, UR5 ;  /* 0x0000000500057c45 */ /* 0x004fc40008201000 */
[----:B------:R-:W-:-:S05]  /*1190*/  CS2R.32 R3, SR_CgaSize ;  /* 0x0000000000037805 */ /* 0x000fca0000008a00 */
[----:B------:R-:W-:-:S06]  /*11a0*/  IMAD R3, R3, -0xa0, RZ ;  /* 0xffffff6003037824 */ /* 0x000fcc00078e02ff */
[----:B------:R-:W2:Y:S01]  /*11b0*/  LDC R3, c[0x0][R3+0x2a0] ;  /* 0x0000a80003037b82 */ /* 0x000ea20000000800 */
[----:B------:R-:W-:Y:S01]  /*11c0*/  MOV R21, UR5 ;  /* 0x0000000500157c02 */ /* 0x000fe20008000f00 */
[----:B---3--:R-:W-:Y:S01]  /*11d0*/  FMUL R5, R5, UR9 ;  /* 0x0000000905057c20 */ /* 0x008fe20008400000 */
[----:B-1----:R-:W-:Y:S02]  /*11e0*/  I2FP.F32.U32 R4, UR4 ;  /* 0x0000000400047c45 */ /* 0x002fe40008201000 */
[----:B------:R-:W-:-:S05]  /*11f0*/  CS2R.32 R2, SR_CgaSize ;  /* 0x0000000000027805 */ /* 0x000fca0000008a00 */
[----:B------:R-:W-:-:S06]  /*1200*/  IMAD R2, R2, -0xa0, RZ ;  /* 0xffffff6002027824 */ /* 0x000fcc00078e02ff */
[----:B------:R-:W1:Y:S01]  /*1210*/  LDC R2, c[0x0][R2+0x2a4] ;  /* 0x0000a90002027b82 */ /* 0x000e620000000800 */
[----:B------:R-:W3:Y:S01]  /*1220*/  F2I.U32.TRUNC.NTZ R90, R5 ;  /* 0x00000005005a7305 */ /* 0x000ee2000020f000 */
[----:B------:R-:W-:Y:S01]  /*1230*/  MOV R20, UR4 ;  /* 0x0000000400147c02 */ /* 0x000fe20008000f00 */
[----:B----4-:R-:W-:-:S05]  /*1240*/  FMUL R4, R4, UR7 ;  /* 0x0000000704047c20 */ /* 0x010fca0008400000 */
[----:B------:R-:W-:Y:S01]  /*1250*/  BAR.SYNC.DEFER_BLOCKING 0x0 ;  /* 0x0000000000007b1d */ /* 0x000fe20000010000 */
[----:B------:R-:W-:-:S05]  /*1260*/  ISETP.GE.AND P0, PT, R9, 0x1, PT ;  /* 0x000000010900780c */ /* 0x000fca0003f06270 */
[----:B------:R-:W4:Y:S02]  /*1270*/  F2I.U32.TRUNC.NTZ R83, R4 ;  /* 0x0000000400537305 */ /* 0x000f24000020f000 */
[----:B------:R-:W1:Y:S01]  /*1280*/  S2UR UR36, SR_CTAID.Z ;  /* 0x00000000002479c3 */ /* 0x000e620000002700 */
[----:B---3--:R-:W-:-:S05]  /*1290*/  IADD3 R90, PT, PT, -R90, RZ, RZ ;  /* 0x000000ff5a5a7210 */ /* 0x008fca0007ffe1ff */
[----:B--2---:R-:W-:Y:S01]  /*12a0*/  IMAD R90, R3, R90, UR5 ;  /* 0x00000005035a7e24 */ /* 0x004fe2000f8e025a */
[----:B----4-:R-:W-:-:S05]  /*12b0*/  IADD3 R83, PT, PT, -R83, RZ, RZ ;  /* 0x000000ff53537210 */ /* 0x010fca0007ffe1ff */
[----:B-1----:R-:W-:Y:S01]  /*12c0*/  IMAD R83, R2, R83, UR4 ;  /* 0x0000000402537e24 */ /* 0x002fe2000f8e0253 */
[----:B------:R-:W-:Y:S06]  /*12d0*/  @!P0 BRA `(.L_x_16) ;  /* 0x0000000000b88947 */ /* 0x000fec0003800000 */
[----:B------:R-:W1:Y:S01]  /*12e0*/  LDC.64 R4, c[0x0][0xb18] ;  /* 0x0002c600ff047b82 */ /* 0x000e620000000a00 */
[----:B------:R-:W-:-:S07]  /*12f0*/  ISETP.NE.AND P0, PT, R9, 0x1, PT ;  /* 0x000000010900780c */ /* 0x000fce0003f05270 */
[----:B------:R-:W2:Y:S08]  /*1300*/  LDC R10, c[0x0][0xb0c] ;  /* 0x0002c300ff0a7b82 */ /* 0x000eb00000000800 */
[----:B------:R-:W3:Y:S08]  /*1310*/  LDC R11, c[0x0][0x370] ;  /* 0x0000dc00ff0b7b82 */ /* 0x000ef00000000800 */
[----:B------:R-:W4:Y:S01]  /*1320*/  LDC R12, c[0x0][0x374] ;  /* 0x0000dd00ff0c7b82 */ /* 0x000f220000000800 */
[----:B-1----:R-:W-:-:S07]  /*1330*/  ISETP.NE.AND P1, PT, R4, 0x1, PT ;  /* 0x000000010400780c */ /* 0x002fce0003f25270 */
[----:B------:R-:W3:Y:S01]  /*1340*/  LDC.64 R6, c[0x0][0xb10] ;  /* 0x0002c400ff067b82 */ /* 0x000ee20000000a00 */
[----:B--2---:R-:W-:-:S07]  /*1350*/  ISETP.NE.AND P2, PT, R10, 0x1, PT ;  /* 0x000000010a00780c */ /* 0x004fce0003f45270 */
[----:B------:R-:W1:Y:S08]  /*1360*/  LDC R8, c[0x0][0xb20] ;  /* 0x0002c800ff087b82 */ /* 0x000e700000000800 */
[----:B------:R-:W2:Y:S01]  /*1370*/  LDC.64 R2, c[0x0][0xb28] ;  /* 0x0002ca00ff027b82 */ /* 0x000ea20000000a00 */
[----:B----4-:R-:W-:-:S04]  /*1380*/  IMAD.HI.U32 R13, R12, R5, RZ ;  /* 0x000000050c0d7227 */ /* 0x010fc800078e00ff */
[----:B------:R-:W-:-:S04]  /*1390*/  IMAD.HI.U32 R5, R20, R5, RZ ;  /* 0x0000000514057227 */ /* 0x000fc800078e00ff */
[----:B---3--:R-:W-:-:S04]  /*13a0*/  IMAD.HI.U32 R14, R11, R6, RZ ;  /* 0x000000060b0e7227 */ /* 0x008fc800078e00ff */
[C---:B------:R-:W-:Y:S01]  /*13b0*/  IMAD.HI.U32 R16, R21.reuse, R6, RZ ;  /* 0x0000000615107227 */ /* 0x040fe200078e00ff */
[-C--:B------:R-:W-:Y:S02]  /*13c0*/  @P2 SHF.R.U32.HI R11, RZ, R7.reuse, R14 ;  /* 0x00000007ff0b2219 */ /* 0x080fe4000001160e */
[-C--:B-1----:R-:W-:Y:S02]  /*13d0*/  @P1 SHF.R.U32.HI R12, RZ, R8.reuse, R13 ;  /* 0x00000008ff0c1219 */ /* 0x082fe4000001160d */
[----:B------:R-:W-:Y:S02]  /*13e0*/  SHF.R.U32.HI R5, RZ, R8, R5 ;  /* 0x00000008ff057219 */ /* 0x000fe40000011605 */
[----:B------:R-:W-:Y:S02]  /*13f0*/  SHF.R.U32.HI R16, RZ, R7, R16 ;  /* 0x00000007ff107219 */ /* 0x000fe40000011610 */
[----:B------:R-:W-:Y:S01]  /*1400*/  SEL R5, R20, R5, !P1 ;  /* 0x0000000514057207 */ /* 0x000fe20004800000 */
[----:B--2---:R-:W-:Y:S01]  /*1410*/  IMAD.HI.U32 R14, R12, R2, RZ ;  /* 0x000000020c0e7227 */ /* 0x004fe200078e00ff */
[----:B------:R-:W-:-:S02]  /*1420*/  SEL R7, R21, R16, !P2 ;  /* 0x0000001015077207 */ /* 0x000fc40005000000 */
[----:B------:R-:W-:Y:S01]  /*1430*/  IADD3 R13, PT, PT, -R5, RZ, RZ ;  /* 0x000000ff050d7210 */ /* 0x000fe20007ffe1ff */
[----:B------:R-:W-:Y:S01]  /*1440*/  IMAD.HI.U32 R6, R11, R2, RZ ;  /* 0x000000020b067227 */ /* 0x000fe200078e00ff */
[----:B------:R-:W-:-:S03]  /*1450*/  @P0 SHF.R.U32.HI R12, RZ, R3, R14 ;  /* 0x00000003ff0c0219 */ /* 0x000fc6000001160e */
[----:B------:R-:W-:Y:S01]  /*1460*/  IMAD R13, R4, R13, R20 ;  /* 0x0000000d040d7224 */ /* 0x000fe200078e0214 */
[----:B------:R-:W-:Y:S01]  /*1470*/  @P0 SHF.R.U32.HI R11, RZ, R3, R6 ;  /* 0x00000003ff0b0219 */ /* 0x000fe20000011606 */
[----:B------:R-:W-:-:S04]  /*1480*/  IMAD R12, R12, R9, RZ ;  /* 0x000000090c0c7224 */ /* 0x000fc800078e02ff */
[----:B------:R-:W-:Y:S01]  /*1490*/  IMAD R6, R11, R9, RZ ;  /* 0x000000090b067224 */ /* 0x000fe200078e02ff */
[----:B------:R-:W-:-:S04]  /*14a0*/  ISETP.GE.AND P1, PT, R5, R12, PT ;  /* 0x0000000c0500720c */ /* 0x000fc80003f26270 */
[----:B------:R-:W-:Y:S01]  /*14b0*/  ISETP.GE.OR P1, PT, R7, R6, P1 ;  /* 0x000000060700720c */ /* 0x000fe20000f26670 */
[----:B------:R-:W-:-:S05]  /*14c0*/  IMAD.HI.U32 R6, R5, R2, RZ ;  /* 0x0000000205067227 */ /* 0x000fca00078e00ff */
[----:B------:R-:W-:-:S04]  /*14d0*/  SHF.R.U32.HI R6, RZ, R3, R6 ;  /* 0x00000003ff067219 */ /* 0x000fc80000011606 */
[----:B------:R-:W-:-:S03]  /*14e0*/  SEL R6, R5, R6, !P0 ;  /* 0x0000000605067207 */ /* 0x000fc60004000000 */
[----:B------:R-:W-:Y:S01]  /*14f0*/  @!P1 IMAD.HI.U32 R8, R7, R2, RZ ;  /* 0x0000000207089227 */ /* 0x000fe200078e00ff */
[----:B------:R-:W-:-:S04]  /*1500*/  IADD3 R2, PT, PT, -R6, RZ, RZ ;  /* 0x000000ff06027210 */ /* 0x000fc80007ffe1ff */
[----:B------:R-:W-:Y:S01]  /*1510*/  @!P1 SHF.R.U32.HI R8, RZ, R3, R8 ;  /* 0x00000003ff089219 */ /* 0x000fe20000011608 */
[----:B------:R-:W-:-:S03]  /*1520*/  IMAD R2, R9, R2, R5 ;  /* 0x0000000209027224 */ /* 0x000fc600078e0205 */
[----:B------:R-:W-:-:S05]  /*1530*/  @!P1 SEL R3, R7, R8, !P0 ;  /* 0x0000000807039207 */ /* 0x000fca0004000000 */
[--C-:B------:R-:W-:Y:S02]  /*1540*/  @!P1 IMAD.IADD R6, R6, 0x1, -R3.reuse ;  /* 0x0000000106069824 */ /* 0x100fe400078e0a03 */
[----:B------:R-:W-:Y:S01]  /*1550*/  @!P1 IMAD R3, R2, R11, R3 ;  /* 0x0000000b02039224 */ /* 0x000fe200078e0203 */
[----:B------:R-:W-:Y:S01]  /*1560*/  IADD3 R2, PT, PT, -R7, RZ, RZ ;  /* 0x000000ff07027210 */ /* 0x000fe20007ffe1ff */
[----:B------:R-:W-:Y:S02]  /*1570*/  @!P1 IMAD R5, R6, R9, R7 ;  /* 0x0000000906059224 */ /* 0x000fe400078e0207 */
[----:B------:R-:W-:Y:S02]  /*1580*/  @!P1 IMAD.MOV.U32 R7, RZ, RZ, R3 ;  /* 0x000000ffff079224 */ /* 0x000fe400078e0003 */
[----:B------:R-:W-:Y:S02]  /*1590*/  IMAD R2, R10, R2, R21 ;  /* 0x000000020a027224 */ /* 0x000fe400078e0215 */
[----:B------:R-:W-:-:S02]  /*15a0*/  IMAD R20, R5, R4, R13 ;  /* 0x0000000405147224 */ /* 0x000fc400078e020d */
[----:B------:R-:W-:Y:S02]  /*15b0*/  IMAD R21, R7, R10, R2 ;  /* 0x0000000a07157224 */ /* 0x000fe400078e0202 */
.L_x_16:
[----:B------:R-:W1:Y:S01]  /*15c0*/  LDCU UR4, c[0x0][0xb30] ;  /* 0x00016600ff0477ac */ /* 0x000e620008000800 */
[----:B------:R-:W2:Y:S08]  /*15d0*/  S2UR UR37, SR_CgaCtaId ;  /* 0x00000000002579c3 */ /* 0x000eb00000008800 */
[----:B------:R-:W3:Y:S01]  /*15e0*/  LDC R40, c[0x0][0xb24] ;  /* 0x0002c900ff287b82 */ /* 0x000ee20000000800 */
[----:B-1----:R-:W-:-:S09]  /*15f0*/  UISETP.NE.AND UP1, UPT, UR4, 0x1, UPT ;  /* 0x000000010400788c */ /* 0x002fd2000bf25270 */
[----:B--2---:R-:W-:Y:S05]  /*1600*/  BRA.U UP1, `(.L_x_17) ;  /* 0x0000000101407547 */ /* 0x004fea000b800000 */
[----:B------:R-:W1:Y:S08]  /*1610*/  LDC.64 R4, c[0x0][0xb10] ;  /* 0x0002c400ff047b82 */ /* 0x000e700000000a00 */
[----:B------:R-:W2:Y:S08]  /*1620*/  LDC.64 R2, c[0x0][0xb18] ;  /* 0x0002c600ff027b82 */ /* 0x000eb00000000a00 */
[----:B------:R-:W4:Y:S08]  /*1630*/  LDC R6, c[0x0][0xb20] ;  /* 0x0002c800ff067b82 */ /* 0x000f300000000800 */
[----:B------:R-:W3:Y:S01]  /*1640*/  LDC R8, c[0x0][0xb0c] ;  /* 0x0002c300ff087b82 */ /* 0x000ee20000000800 */
[----:B-1----:R-:W-:-:S05]  /*1650*/  IMAD.HI.U32 R4, R21, R4, RZ ;  /* 0x0000000415047227 */ /* 0x002fca00078e00ff */
[----:B------:R-:W-:Y:S01]  /*1660*/  SHF.R.U32.HI R4, RZ, R5, R4 ;  /* 0x00000005ff047219 */ /* 0x000fe20000011604 */
[----:B--2---:R-:W-:Y:S01]  /*1670*/  IMAD.HI.U32 R3, R20, R3, RZ ;  /* 0x0000000314037227 */ /* 0x004fe200078e00ff */
[----:B------:R-:W-:-:S04]  /*1680*/  ISETP.NE.AND P0, PT, R2, 0x1, PT ;  /* 0x000000010200780c */ /* 0x000fc80003f05270 */
[----:B----4-:R-:W-:-:S04]  /*1690*/  SHF.R.U32.HI R3, RZ, R6, R3 ;  /* 0x00000006ff037219 */ /* 0x010fc80000011603 */
[----:B------:R-:W-:Y:S02]  /*16a0*/  SEL R3, R20, R3, !P0 ;  /* 0x0000000314037207 */ /* 0x000fe40004000000 */
[----:B---3--:R-:W-:-:S04]  /*16b0*/  ISETP.NE.AND P1, PT, R8, 0x1, PT ;  /* 0x000000010800780c */ /* 0x008fc80003f25270 */
[----:B------:R-:W-:-:S05]  /*16c0*/  SEL R4, R21, R4, !P1 ;  /* 0x0000000415047207 */ /* 0x000fca0004800000 */
[----:B------:R-:W-:Y:S02]  /*16d0*/  IMAD.IADD R5, R3, 0x1, -R4 ;  /* 0x0000000103057824 */ /* 0x000fe400078e0a04 */
[----:B------:R-:W-:Y:S02]  /*16e0*/  IMAD.IADD R3, R4, 0x1, -R3 ;  /* 0x0000000104037824 */ /* 0x000fe400078e0a03 */
[----:B------:R-:W-:Y:S02]  /*16f0*/  IMAD R21, R5, R8, R21 ;  /* 0x0000000805157224 */ /* 0x000fe400078e0215 */
[----:B------:R-:W-:-:S07]  /*1700*/  IMAD R20, R3, R2, R20 ;  /* 0x0000000203147224 */ /* 0x000fce00078e0214 */
.L_x_17:
[----:B------:R-:W-:Y:S01]  /*1710*/  BAR.SYNC.DEFER_BLOCKING 0x0 ;  /* 0x0000000000007b1d */ /* 0x000fe20000010000 */
[----:B------:R-:W-:Y:S01]  /*1720*/  UISETP.NE.AND UP1, UPT, UR8, 0x2, UPT ;  /* 0x000000020800788c */ /* 0x000fe2000bf25270 */
[----:B------:R-:W-:Y:S02]  /*1730*/  ISETP.NE.OR P5, PT, R0, 0x2, !P5 ;  /* 0x000000020000780c */ /* 0x000fe40006fa5670 */
[----:B------:R-:W-:-:S06]  /*1740*/  LOP3.LUT R2, R103, 0x1f, RZ, 0xc0, !PT ;  /* 0x0000001f67027812 */ /* 0x000fcc00078ec0ff */
[----:B------:R-:W-:Y:S05]  /*1750*/  BRA.U UP1, `(.L_x_18) ;  /* 0x0000002101947547 */ /* 0x000fea000b800000 */
[----:B------:R-:W1:Y:S01]  /*1760*/  LDCU UR13, c[0x0][0x38c] ;  /* 0x00007180ff0d77ac */ /* 0x000e620008000800 */
[----:B------:R-:W2:Y:S01]  /*1770*/  LDC R9, c[0x0][0x370] ;  /* 0x0000dc00ff097b82 */ /* 0x000ea20000000800 */
[----:B------:R-:W-:Y:S01]  /*1780*/  PLOP3.LUT P1, PT, PT, PT, UP2, 0x80, 0x8 ;  /* 0x000000000008781c */ /* 0x000fe20003f2f028 */
[----:B------:R-:W-:Y:S01]  /*1790*/  IMAD.MOV.U32 R15, RZ, RZ, 0x1 ;  /* 0x00000001ff0f7424 */ /* 0x000fe200078e00ff */
[----:B------:R-:W-:Y:S01]  /*17a0*/  ISETP.EQ.OR P4, PT, R2, RZ, P5 ;  /* 0x000000ff0200720c */ /* 0x000fe20002f82670 */
[----:B------:R-:W-:Y:S01]  /*17b0*/  IMAD.MOV.U32 R14, RZ, RZ, RZ ;  /* 0x000000ffff0e7224 */ /* 0x000fe200078e00ff */
[----:B------:R-:W-:Y:S02]  /*17c0*/  PLOP3.LUT P1, PT, P1, PT, PT, 0x8, 0x80 ;  /* 0x000000000080781c */ /* 0x000fe40000f2e170 */
[----:B------:R-:W-:Y:S01]  /*17d0*/  CS2R R12, SRZ ;  /* 0x00000000000c7805 */ /* 0x000fe2000001ff00 */
[----:B------:R-:W-:Y:S01]  /*17e0*/  IMAD.MOV.U32 R10, RZ, RZ, 0x1 ;  /* 0x00000001ff0a7424 */ /* 0x000fe200078e00ff */
[----:B------:R-:W4:Y:S01]  /*17f0*/  LDC R0, c[0x0][0x374] ;  /* 0x0000dd00ff007b82 */ /* 0x000f220000000800 */
[----:B------:R-:W2:Y:S01]  /*1800*/  LDCU.64 UR22, c[0x0][0x348] ;  /* 0x00006900ff1677ac */ /* 0x000ea20008000a00 */
[----:B------:R-:W-:Y:S01]  /*1810*/  UMOV UR6, URZ ;  /* 0x000000ff00067c82 */ /* 0x000fe20008000000 */
[----:B-1----:R-:W-:-:S04]  /*1820*/  UIADD3 UR5, UPT, UPT, UR13, 0x1f, URZ ;  /* 0x0000001f0d057890 */ /* 0x002fc8000fffe0ff */
[----:B------:R-:W-:-:S04]  /*1830*/  USHF.R.S32.HI UR4, URZ, 0x1f, UR5 ;  /* 0x0000001fff047899 */ /* 0x000fc80008011405 */
[----:B------:R-:W-:-:S04]  /*1840*/  ULEA.HI UR4, UR4, UR5, URZ, 0x5 ;  /* 0x0000000504047291 */ /* 0x000fc8000f8f28ff */
[----:B------:R-:W-:Y:S02]  /*1850*/  USHF.R.S32.HI UR15, URZ, 0x5, UR4 ;  /* 0x00000005ff0f7899 */ /* 0x000fe40008011404 */
[----:B------:R-:W-:Y:S02]  /*1860*/  UIADD3 UR4, UPT, UPT, UR13, -0x1, URZ ;  /* 0xffffffff0d047890 */ /* 0x000fe4000fffe0ff */
[----:B------:R-:W-:Y:S02]  /*1870*/  UISETP.LT.U32.AND UP0, UPT, UR15, 0x22, UPT ;  /* 0x000000220f00788c */ /* 0x000fe4000bf01070 */
[----:B------:R-:W-:Y:S02]  /*1880*/  UISETP.GE.U32.AND UP1, UPT, UR4, -0x3f, UPT ;  /* 0xffffffc10400788c */ /* 0x000fe4000bf26070 */
[----:B------:R-:W-:Y:S02]  /*1890*/  USEL UR14, UR15, 0x22, UP0 ;  /* 0x000000220f0e7887 */ /* 0x000fe40008000000 */
[----:B------:R-:W-:-:S02]  /*18a0*/  UIADD3 UR13, UPT, UPT, UR13, 0x3e, URZ ;  /* 0x0000003e0d0d7890 */ /* 0x000fc4000fffe0ff */
[----:B------:R-:W-:Y:S02]  /*18b0*/  UIADD3 UR5, UPT, UPT, UR14, -0x1, URZ ;  /* 0xffffffff0e057890 */ /* 0x000fe4000fffe0ff */
[----:B------:R-:W-:-:S03]  /*18c0*/  UIADD3 UR7, UPT, UPT, UR15, -UR14, URZ ;  /* 0x8000000e0f077290 */ /* 0x000fc6000fffe0ff */
[----:B------:R-:W-:-:S04]  /*18d0*/  @UP1 UIADD3 UR5, UPT, UPT, UR14, URZ, URZ ;  /* 0x000000ff0e051290 */ /* 0x000fc8000fffe0ff */
[----:B--2---:R-:W-:-:S12]  /*18e0*/  UIADD3 UR5, UPT, UPT, UR5, 0x1, URZ ;  /* 0x0000000105057890 */ /* 0x004fd8000fffe0ff */
.L_x_36:
[----:B------:R-:W-:Y:S01]  /*18f0*/  UISETP.NE.AND UP0, UPT, UR37, URZ, UPT ;  /* 0x000000ff2500728c */ /* 0x000fe2000bf05270 */
[----:B------:R-:W1:Y:S08]  /*1900*/  S2UR UR37, SR_CgaCtaId ;  /* 0x00000000002579c3 */ /* 0x000e700000008800 */
[----:B------:R-:W-:Y:S05]  /*1910*/  BRA.U UP0, `(.L_x_19) ;  /* 0x0000000100347547 */ /* 0x000fea000b800000 */
[----:B------:R-:W2:Y:S01]  /*1920*/  S2R R2, SR_CgaCtaId ;  /* 0x0000000000027919 */ /* 0x000ea20000008800 */
[----:B------:R-:W-:-:S04]  /*1930*/  MOV R3, 0x400 ;  /* 0x0000040000037802 */ /* 0x000fc80000000f00 */
[----:B--2---:R-:W-:Y:S02]  /*1940*/  LEA R3, R2, R3, 0x18 ;  /* 0x0000000302037211 */ /* 0x004fe400078ec0ff */
[----:B------:R-:W-:-:S03]  /*1950*/  SHF.L.U32 R2, R10, 0x1f, RZ ;  /* 0x0000001f0a027819 */ /* 0x000fc600000006ff */
[----:B------:R-:W-:-:S04]  /*1960*/  IMAD R3, R12, 0x8, R3 ;  /* 0x000000080c037824 */ /* 0x000fc800078e0203 */
[----:B------:R-:W2:Y:S02]  /*1970*/  SYNCS.PHASECHK.TRANS64.TRYWAIT P0, [R3+URZ+0x2c0], R2 ;  /* 0x0002c002030075a7 */ /* 0x000ea400080011ff */
[----:B--2---:R-:W-:Y:S05]  /*1980*/  @!P0 BRA `(.L_x_20) ;  /* 0x0000006c00048947 */ /* 0x004fea0003800000 */
.L_x_136:
[----:B------:R-:W-:Y:S01]  /*1990*/  VIADD R12, R12, 0x1 ;  /* 0x000000010c0c7836 */ /* 0x000fe20000000000 */
[----:B------:R2:W-:Y:S04]  /*19a0*/  SYNCS.ARRIVE.TRANS64.A1T0 RZ, [R3+URZ+0x2b0], RZ ;  /* 0x0002b0ff03ff79a7 */ /* 0x0005e800081000ff */
[----:B------:R-:W-:-:S04]  /*19b0*/  ISETP.NE.AND P0, PT, R12, 0x2, PT ;  /* 0x000000020c00780c */ /* 0x000fc80003f05270 */
[----:B------:R-:W-:Y:S02]  /*19c0*/  SEL R12, R12, RZ, P0 ;  /* 0x000000ff0c0c7207 */ /* 0x000fe40000000000 */
[----:B--2---:R-:W-:-:S04]  /*19d0*/  SEL R3, RZ, 0x1, P0 ;  /* 0x00000001ff037807 */ /* 0x004fc80000000000 */
[----:B------:R-:W-:-:S07]  /*19e0*/  LOP3.LUT R10, R10, R3, RZ, 0x3c, !PT ;  /* 0x000000030a0a7212 */ /* 0x000fce00078e3cff */
.L_x_19:
[----:B------:R-:W-:Y:S01]  /*19f0*/  UMOV UR4, 0x400 ;  /* 0x0000040000047882 */ /* 0x000fe20000000000 */
[----:B------:R-:W-:Y:S01]  /*1a00*/  SHF.L.U32 R2, R15, 0x1f, RZ ;  /* 0x0000001f0f027819 */ /* 0x000fe200000006ff */
[----:B-1----:R-:W-:Y:S01]  /*1a10*/  ULEA UR4, UR37, UR4, 0x18 ;  /* 0x0000000425047291 */ /* 0x002fe2000f8ec0ff */
[----:B------:R-:W-:Y:S01]  /*1a20*/  R2UR UR35, R21 ;  /* 0x00000000152372ca */ /* 0x000fe200000e0000 */
[----:B------:R-:W-:Y:S01]  /*1a30*/  UISETP.GE.U32.AND UP0, UPT, UR13, 0x3f, UPT ;  /* 0x0000003f0d00788c */ /* 0x000fe2000bf06070 */
[----:B------:R-:W-:Y:S01]  /*1a40*/  R2UR UR11, R20 ;  /* 0x00000000140b72ca */ /* 0x000fe200000e0000 */
[----:B------:R-:W-:Y:S01]  /*1a50*/  ULEA UR8, UR6, UR4, 0x3 ;  /* 0x0000000406087291 */ /* 0x000fe2000f8e18ff */
[----:B------:R-:W-:-:S08]  /*1a60*/  UMOV UR24, URZ ;  /* 0x000000ff00187c82 */ /* 0x000fd00008000000 */
[----:B------:R1:W2:Y:S01]  /*1a70*/  SYNCS.PHASECHK.TRANS64.TRYWAIT P0, [UR8+0x110], R2 ;  /* 0x00011002ff0075a7 */ /* 0x0002a20008001108 */
[----:B------:R-:W-:Y:S02]  /*1a80*/  USHF.L.U32 UR35, UR35, 0x6, URZ ;  /* 0x0000000623237899 */ /* 0x000fe400080006ff */
[----:B------:R-:W-:Y:S01]  /*1a90*/  USHF.L.U32 UR11, UR11, 0x7, URZ ;  /* 0x000000070b0b7899 */ /* 0x000fe200080006ff */
[----:B------:R-:W-:Y:S11]  /*1aa0*/  BRA.U !UP0, `(.L_x_21) ;  /* 0x0000000108a87547 */ /* 0x000ff6000b800000 */
[----:B------:R-:W-:Y:S01]  /*1ab0*/  UMOV UR16, URZ ;  /* 0x000000ff00107c82 */ /* 0x000fe20008000000 */
[----:B------:R-:W-:-:S05]  /*1ac0*/  UMOV UR17, UR6 ;  /* 0x0000000600117c82 */ /* 0x000fca0008000000 */
.L_x_26:
[----:B-1----:R-:W-:Y:S01]  /*1ad0*/  ULEA UR33, UR17, UR4, 0x3 ;  /* 0x0000000411217291 */ /* 0x002fe2000f8e18ff */
[----:B--2---:R-:W-:Y:S01]  /*1ae0*/  @!P5 MOV R3, 0x1800 ;  /* 0x000018000003d802 */ /* 0x004fe20000000f00 */
[----:B--2---:R-:W-:Y:S10]  /*1af0*/  @P0 BRA `(.L_x_22) ;  /* 0x00000000000c0947 */ /* 0x004ff40003800000 */
[----:B------:R-:W-:-:S04]  /*1b00*/  SHF.L.U32 R5, R15, 0x1f, RZ ;  /* 0x0000001f0f057819 */ /* 0x000fc800000006ff */
[----:B------:R-:W2:Y:S02]  /*1b10*/  SYNCS.PHASECHK.TRANS64.TRYWAIT P0, [UR33+0x110], R5 ;  /* 0x00011005ff0075a7 */ /* 0x000ea40008001121 */
[----:B--2---:R-:W-:Y:S05]  /*1b20*/  @!P0 BRA `(.L_x_23) ;  /* 0x0000006800b08947 */ /* 0x004fea0003800000 */
.L_x_22:
[----:B------:R2:W-:Y:S01]  /*1b30*/  @!P5 SYNCS.ARRIVE.TRANS64 RZ, [UR33], R3 ;  /* 0x00000003ffffd9a7 */ /* 0x0005e20008000021 */
[----:B------:R-:W-:Y:S04]  /*1b40*/  BSSY.RECONVERGENT B0, `(.L_x_24) ;  /* 0x0000003000007945 */ /* 0x000fe80003800200 */
[----:B------:R-:W-:Y:S05]  /*1b50*/  @P4 BRA `(.L_x_25) ;  /* 0x0000000000044947 */ /* 0x000fea0003800000 */
[----:B------:R-:W-:Y:S05]  /*1b60*/  BPT.TRAP 0x1 ;  /* 0x000000040000795c */ /* 0x000fea0000300000 */
.L_x_25:
[----:B------:R-:W-:Y:S05]  /*1b70*/  BSYNC.RECONVERGENT B0 ;  /* 0x0000000000007941 */ /* 0x000fea0003800200 */
.L_x_24:
[----:B------:R-:W-:Y:S02]  /*1b80*/  UIADD3 UR6, UPT, UPT, UR17, 0x1, URZ ;  /* 0x0000000111067890 */ /* 0x000fe4000fffe0ff */
[----:B------:R-:W-:Y:S02]  /*1b90*/  ULEA UR32, UR17, UR4, 0xb ;  /* 0x0000000411207291 */ /* 0x000fe4000f8e58ff */
[----:B------:R-:W-:Y:S02]  /*1ba0*/  UISETP.NE.AND UP0, UPT, UR6, 0x22, UPT ;  /* 0x000000220600788c */ /* 0x000fe4000bf05270 */
[----:B------:R-:W-:Y:S02]  /*1bb0*/  UIADD3 UR26, UP1, UPT, UR22, 0x80, URZ ;  /* 0x00000080161a7890 */ /* 0x000fe4000ff3e0ff */
[----:B------:R-:W-:Y:S02]  /*1bc0*/  USEL UR9, URZ, 0x1, UP0 ;  /* 0x00000001ff097887 */ /* 0x000fe40008000000 */
[----:B------:R-:W-:-:S02]  /*1bd0*/  USEL UR6, UR6, URZ, UP0 ;  /* 0x000000ff06067287 */ /* 0x000fc40008000000 */
[----:B------:R-:W-:Y:S02]  /*1be0*/  UIADD3 UR20, UP0, UPT, UR22, 0x180, URZ ;  /* 0x0000018016147890 */ /* 0x000fe4000ff1e0ff */
[----:B------:R-:W-:Y:S01]  /*1bf0*/  ULEA UR8, UR6, UR4, 0x3 ;  /* 0x0000000406087291 */ /* 0x000fe2000f8e18ff */
[----:B------:R-:W-:Y:S01]  /*1c00*/  LOP3.LUT R15, R15, UR9, RZ, 0x3c, !PT ;  /* 0x000000090f0f7c12 */ /* 0x000fe2000f8e3cff */
[----:B------:R-:W-:Y:S02]  /*1c10*/  USHF.L.U32 UR34, UR16, 0x5, URZ ;  /* 0x0000000510227899 */ /* 0x000fe400080006ff */
[----:B------:R-:W-:Y:S01]  /*1c20*/  UIADD3.X UR27, UPT, UPT, URZ, UR23, URZ, UP1, !UPT ;  /* 0x00000017ff1b7290 */ /* 0x000fe20008ffe4ff */
[----:B-1----:R-:W-:Y:S01]  /*1c30*/  SHF.L.U32 R2, R15, 0x1f, RZ ;  /* 0x0000001f0f027819 */ /* 0x002fe200000006ff */
[----:B------:R-:W-:Y:S02]  /*1c40*/  UIADD3 UR32, UPT, UPT, UR32, 0x4600, URZ ;  /* 0x0000460020207890 */ /* 0x000fe4000fffe0ff */
[----:B------:R-:W-:Y:S01]  /*1c50*/  UIADD3.X UR21, UPT, UPT, URZ, UR23, URZ, UP0, !UPT ;  /* 0x00000017ff157290 */ /* 0x000fe200087fe4ff */
[----:B------:R1:W1:Y:S01]  /*1c60*/  SYNCS.PHASECHK.TRANS64.TRYWAIT P0, [UR8+0x110], R2 ;  /* 0x00011002ff0075a7 */ /* 0x0002620008001108 */
[----:B------:R-:W-:Y:S01]  /*1c70*/  ULEA UR8, UR17, UR4, 0xc ;  /* 0x0000000411087291 */ /* 0x000fe2000f8e60ff */
[----:B------:R-:W-:Y:S01]  /*1c80*/  UMOV UR18, 0x0 ;  /* 0x0000000000127882 */ /* 0x000fe20000000000 */
[----:B------:R-:W-:-:S02]  /*1c90*/  UMOV UR19, 0x10000000 ;  /* 0x1000000000137882 */ /* 0x000fc40000000000 */
[----:B------:R-:W-:Y:S01]  /*1ca0*/  UIADD3 UR8, UPT, UPT, UR8, 0x15600, URZ ;  /* 0x0001560008087890 */ /* 0x000fe2000fffe0ff */
[----:B------:R1:W-:Y:S01]  /*1cb0*/  UTMALDG.3D [UR32], [UR26], desc[UR18] ;  /* 0x000012201a0075b4 */ /* 0x0003e20008011000 */
[----:B------:R-:W-:Y:S01]  /*1cc0*/  UMOV UR12, UR36 ;  /* 0x00000024000c7c82 */ /* 0x000fe20008000000 */
[----:B------:R-:W-:Y:S01]  /*1cd0*/  UMOV UR9, UR33 ;  /* 0x0000002100097c82 */ /* 0x000fe20008000000 */
[----:B------:R-:W-:Y:S01]  /*1ce0*/  UMOV UR10, UR34 ;  /* 0x00000022000a7c82 */ /* 0x000fe20008000000 */
[----:B------:R-:W-:Y:S01]  /*1cf0*/  UIADD3 UR16, UPT, UPT, UR16, 0x1, URZ ;  /* 0x0000000110107890 */ /* 0x000fe2000fffe0ff */
[----:B------:R-:W-:Y:S01]  /*1d00*/  UMOV UR24, UR5 ;  /* 0x0000000500187c82 */ /* 0x000fe20008000000 */
[----:B------:R-:W-:Y:S02]  /*1d10*/  UMOV UR17, UR6 ;  /* 0x0000000600117c82 */ /* 0x000fe40008000000 */
[----:B------:R1:W-:Y:S01]  /*1d20*/  UTMALDG.3D [UR8], [UR20], desc[UR18] ;  /* 0x00001208140075b4 */ /* 0x0003e20008011000 */
[----:B------:R-:W-:-:S09]  /*1d30*/  UISETP.NE.AND UP0, UPT, UR16, UR5, UPT ;  /* 0x000000051000728c */ /* 0x000fd2000bf05270 */
[----:B------:R-:W-:Y:S05]  /*1d40*/  BRA.U UP0, `(.L_x_26) ;  /* 0xfffffffd00607547 */ /* 0x000fea000b83ffff */
.L_x_21:
[----:B-1----:R-:W-:Y:S01]  /*1d50*/  ULEA UR8, UR6, UR4, 0x3 ;  /* 0x0000000406087291 */ /* 0x002fe2000f8e18ff */
[----:B------:R-:W-:Y:S01]  /*1d60*/  SHF.L.U32 R2, R15, 0x1f, RZ ;  /* 0x0000001f0f027819 */ /* 0x000fe200000006ff */
[----:B------:R-:W-:Y:S01]  /*1d70*/  @!P1 SYNCS.ARRIVE.TRANS64.A1T0 RZ, [UR4+0x248], RZ ;  /* 0x000248ffffff99a7 */ /* 0x000fe20008100004 */
[----:B------:R-:W-:-:S06]  /*1d80*/  UISETP.GT.AND UP0, UPT, UR15, UR14, UPT ;  /* 0x0000000e0f00728c */ /* 0x000fcc000bf04270 */
[----:B--2---:R1:W2:Y:S03]  /*1d90*/  SYNCS.PHASECHK.TRANS64.TRYWAIT P0, [UR8+0x110], R2 ;  /* 0x00011002ff0075a7 */ /* 0x0042a60008001108 */
[----:B------:R-:W-:Y:S05]  /*1da0*/  BRA.U !UP0, `(.L_x_27) ;  /* 0x0000000108ac7547 */ /* 0x000fea000b800000 */
[----:B------:R-:W-:Y:S01]  /*1db0*/  UIADD3 UR21, UPT, UPT, UR7, UR24, URZ ;  /* 0x0000001807157290 */ /* 0x000fe2000fffe0ff */
[----:B------:R-:W-:-:S11]  /*1dc0*/  UMOV UR25, UR6 ;  /* 0x0000000600197c82 */ /* 0x000fd60008000000 */
.L_x_32:
[----:B-1----:R-:W-:Y:S01]  /*1dd0*/  ULEA UR17, UR25, UR4, 0x3 ;  /* 0x0000000419117291 */ /* 0x002fe2000f8e18ff */
[----:B--2---:R-:W-:Y:S01]  /*1de0*/  @!P5 MOV R3, 0x1800 ;  /* 0x000018000003d802 */ /* 0x004fe20000000f00 */
[----:B--2---:R-:W-:Y:S10]  /*1df0*/  @P0 BRA `(.L_x_28) ;  /* 0x00000000000c0947 */ /* 0x004ff40003800000 */
[----:B------:R-:W-:-:S04]  /*1e00*/  SHF.L.U32 R5, R15, 0x1f, RZ ;  /* 0x0000001f0f057819 */ /* 0x000fc800000006ff */
[----:B------:R-:W2:Y:S02]  /*1e10*/  SYNCS.PHASECHK.TRANS64.TRYWAIT P0, [UR17+0x110], R5 ;  /* 0x00011005ff0075a7 */ /* 0x000ea40008001111 */
[----:B--2---:R-:W-:Y:S05]  /*1e20*/  @!P0 BRA `(.L_x_29) ;  /* 0x0000006800088947 */ /* 0x004fea0003800000 */
.L_x_28:
[----:B------:R2:W-:Y:S01]  /*1e30*/  @!P5 SYNCS.ARRIVE.TRANS64 RZ, [UR17], R3 ;  /* 0x00000003ffffd9a7 */ /* 0x0005e20008000011 */
[----:B------:R-:W-:Y:S04]  /*1e40*/  BSSY.RECONVERGENT B0, `(.L_x_30) ;  /* 0x0000003000007945 */ /* 0x000fe80003800200 */
[----:B------:R-:W-:Y:S05]  /*1e50*/  @P4 BRA `(.L_x_31) ;  /* 0x0000000000044947 */ /* 0x000fea0003800000 */
[----:B------:R-:W-:Y:S05]  /*1e60*/  BPT.TRAP 0x1 ;  /* 0x000000040000795c */ /* 0x000fea0000300000 */
.L_x_31:
[----:B------:R-:W-:Y:S05]  /*1e70*/  BSYNC.RECONVERGENT B0 ;  /* 0x0000000000007941 */ /* 0x000fea0003800200 */
.L_x_30:
        /* <DEDUP_REMOVED lines=10> */
[----:B------:R-:W-:Y:S01]  /*1f20*/  UIADD3 UR16, UPT, UPT, UR16, 0x4600, URZ ;  /* 0x0000460010107890 */ /* 0x000fe2000fffe0ff */
[----:B-1----:R-:W-:Y:S01]  /*1f30*/  SHF.L.U32 R2, R15, 0x1f, RZ ;  /* 0x0000001f0f027819 */ /* 0x002fe200000006ff */
[----:B------:R-:W-:Y:S02]  /*1f40*/  UIADD3.X UR31, UPT, UPT, URZ, UR23, URZ, UP1, !UPT ;  /* 0x00000017ff1f7290 */ /* 0x000fe40008ffe4ff */
[----:B------:R-:W-:Y:S01]  /*1f50*/  UIADD3.X UR29, UPT, UPT, URZ, UR23, URZ, UP0, !UPT ;  /* 0x00000017ff1d7290 */ /* 0x000fe200087fe4ff */
[----:B------:R1:W1:Y:S01]  /*1f60*/  SYNCS.PHASECHK.TRANS64.TRYWAIT P0, [UR8+0x110], R2 ;  /* 0x00011002ff0075a7 */ /* 0x0002620008001108 */
[----:B------:R-:W-:Y:S01]  /*1f70*/  ULEA UR8, UR25, UR4, 0xc ;  /* 0x0000000419087291 */ /* 0x000fe2000f8e60ff */
[----:B------:R-:W-:Y:S01]  /*1f80*/  UMOV UR26, 0x0 ;  /* 0x00000000001a7882 */ /* 0x000fe20000000000 */
[----:B------:R-:W-:-:S02]  /*1f90*/  UMOV UR27, 0x10000000 ;  /* 0x10000000001b7882 */ /* 0x000fc40000000000 */
[----:B------:R-:W-:Y:S01]  /*1fa0*/  UIADD3 UR8, UPT, UPT, UR8, 0x15600, URZ ;  /* 0x0001560008087890 */ /* 0x000fe2000fffe0ff */
[----:B------:R-:W-:Y:S01]  /*1fb0*/  UMOV UR19, UR35 ;  /* 0x0000002300137c82 */ /* 0x000fe20008000000 */
[----:B------:R-:W-:Y:S01]  /*1fc0*/  UMOV UR20, UR36 ;  /* 0x0000002400147c82 */ /* 0x000fe20008000000 */
[----:B------:R-:W-:Y:S01]  /*1fd0*/  UMOV UR12, UR36 ;  /* 0x00000024000c7c82 */ /* 0x000fe20008000000 */
[----:B------:R-:W-:Y:S01]  /*1fe0*/  UMOV UR9, UR17 ;  /* 0x0000001100097c82 */ /* 0x000fe20008000000 */
[----:B------:R-:W-:Y:S01]  /*1ff0*/  UMOV UR10, UR18 ;  /* 0x00000012000a7c82 */ /* 0x000fe20008000000 */
[----:B------:R1:W-:Y:S01]  /*2000*/  UTMALDG.3D [UR16], [UR30], desc[UR26] ;  /* 0x00001a101e0075b4 */ /* 0x0003e20008011000 */
[----:B------:R-:W-:Y:S01]  /*2010*/  UIADD3 UR24, UPT, UPT, UR24, 0x1, URZ ;  /* 0x0000000118187890 */ /* 0x000fe2000fffe0ff */
[----:B------:R-:W-:-:S03]  /*2020*/  UMOV UR25, UR6 ;  /* 0x0000000600197c82 */ /* 0x000fc60008000000 */
[----:B------:R-:W-:Y:S01]  /*2030*/  UISETP.NE.AND UP0, UPT, UR24, UR21, UPT ;  /* 0x000000151800728c */ /* 0x000fe2000bf05270 */
[----:B------:R1:W-:Y:S08]  /*2040*/  UTMALDG.3D [UR8], [UR28], desc[UR26] ;  /* 0x00001a081c0075b4 */ /* 0x0003f00008011000 */
[----:B------:R-:W-:Y:S05]  /*2050*/  BRA.U UP0, `(.L_x_32) ;  /* 0xfffffffd005c7547 */ /* 0x000fea000b83ffff */
.L_x_27:
[C---:B-1----:R-:W-:Y:S01]  /*2060*/  LEA R2, R14.reuse, UR4, 0x3 ;  /* 0x000000040e027c11 */ /* 0x042fe2000f8e18ff */
[----:B------:R-:W-:Y:S01]  /*2070*/  NOP ;  /* 0x0000000000007918 */ /* 0x000fe20000000000 */
[----:B--2---:R-:W-:Y:S02]  /*2080*/  SHF.L.U32 R3, R13, 0x1f, RZ ;  /* 0x0000001f0d037819 */ /* 0x004fe400000006ff */
[----:B------:R-:W-:Y:S02]  /*2090*/  LEA R4, R14, UR4, 0x4 ;  /* 0x000000040e047c11 */ /* 0x000fe4000f8e20ff */
[----:B------:R-:W1:Y:S02]  /*20a0*/  SYNCS.PHASECHK.TRANS64.TRYWAIT P0, [R2+URZ+0x250], R3 ;  /* 0x00025003020075a7 */ /* 0x000e6400080011ff */
[----:B-1----:R-:W-:Y:S05]  /*20b0*/  @!P0 BRA `(.L_x_33) ;  /* 0x00000064007c8947 */ /* 0x002fea0003800000 */
.L_x_139:
[----:B------:R-:W2:Y:S01]  /*20c0*/  LDS.128 R4, [R4+0x2e0] ;  /* 0x0002e00004047984 */ /* 0x000ea20000000c00 */
[----:B---3--:R-:W-:Y:S01]  /*20d0*/  ISETP.GE.AND P0, PT, R40, 0x1, PT ;  /* 0x000000012800780c */ /* 0x008fe20003f06270 */
[----:B-1----:R-:W-:Y:S01]  /*20e0*/  VIADD R2, R2, 0x260 ;  /* 0x0000026002027836 */ /* 0x002fe20000000000 */
[----:B------:R-:W-:Y:S01]  /*20f0*/  @!PT LDS RZ, [RZ] ;  /* 0x00000000fffff984 */ /* 0x000fe20000000800 */
[----:B------:R-:W-:Y:S01]  /*2100*/  @!PT LDS RZ, [RZ] ;  /* 0x00000000fffff984 */ /* 0x000fe20000000800 */
[----:B------:R-:W-:Y:S01]  /*2110*/  @!PT LDS RZ, [RZ] ;  /* 0x00000000fffff984 */ /* 0x000fe20000000800 */
[----:B------:R-:W-:Y:S01]  /*2120*/  @!PT LDS RZ, [RZ] ;  /* 0x00000000fffff984 */ /* 0x000fe20000000800 */
[----:B------:R1:W-:Y:S06]  /*2130*/  MEMBAR.ALL.CTA ;  /* 0x0000000000007992 */ /* 0x0003ec0000008000 */
[----:B-1----:R-:W1:Y:S01]  /*2140*/  FENCE.VIEW.ASYNC.S ;  /* 0x00000000000073c6 */ /* 0x002e620000000000 */
[----:B------:R-:W-:-:S04]  /*2150*/  PRMT R2, RZ, 0x654, R2 ;  /* 0x00000654ff027816 */ /* 0x000fc80000000002 */
[----:B-1----:R1:W-:Y:S01]  /*2160*/  SYNCS.ARRIVE.TRANS64.RED.A1T0 RZ, [R2+URZ], RZ ;  /* 0x000000ff02ff79a7 */ /* 0x0023e200081004ff */
[----:B--2---:R-:W-:-:S13]  /*2170*/  LOP3.LUT P2, RZ, R6, 0x1, RZ, 0xc0, !PT ;  /* 0x0000000106ff7812 */ /* 0x004fda000784c0ff */
[----:B------:R-:W-:Y:S01]  /*2180*/  @P2 SHF.R.U32.HI R3, RZ, 0x10, R5 ;  /* 0x00000010ff032819 */ /* 0x000fe20000011605 */
[----:B------:R-:W-:Y:S01]  /*2190*/  VOTEU.ANY UP0, P2 ;  /* 0x0000000000ff7886 */ /* 0x000fe20001000100 */
[----:B------:R-:W-:Y:S02]  /*21a0*/  @P2 MOV R11, R4 ;  /* 0x00000004000b2202 */ /* 0x000fe40000000f00 */
[----:B------:R-:W-:Y:S02]  /*21b0*/  @P2 R2UR.BROADCAST UR8, R3 ;  /* 0x00000000030822ca */ /* 0x000fe400008e0000 */
[----:B------:R-:W-:-:S11]  /*21c0*/  @P2 LOP3.LUT R8, R5, 0xffff, RZ, 0xc0, !PT ;  /* 0x0000ffff05082812 */ /* 0x000fd600078ec0ff */
[----:B------:R-:W-:Y:S01]  /*21d0*/  @UP0 UMOV UR36, UR8 ;  /* 0x0000000800240c82 */ /* 0x000fe20008000000 */
[----:B-1----:R-:W-:Y:S05]  /*21e0*/  @!P0 BRA `(.L_x_34) ;  /* 0x0000000000b88947 */ /* 0x002fea0003800000 */
[----:B------:R-:W4:Y:S01]  /*21f0*/  LDC.64 R4, c[0x0][0xb18] ;  /* 0x0002c600ff047b82 */ /* 0x000f220000000a00 */
[----:B------:R-:W-:-:S07]  /*2200*/  ISETP.NE.AND P3, PT, R40, 0x1, PT ;  /* 0x000000012800780c */ /* 0x000fce0003f65270 */
[----:B------:R-:W1:Y:S08]  /*2210*/  LDC.64 R6, c[0x0][0xb10] ;  /* 0x0002c400ff067b82 */ /* 0x000e700000000a00 */
[----:B------:R-:W2:Y:S08]  /*2220*/  LDC R16, c[0x0][0xb20] ;  /* 0x0002c800ff107b82 */ /* 0x000eb00000000800 */
[----:B------:R-:W3:Y:S01]  /*2230*/  LDC R18, c[0x0][0xb0c] ;  /* 0x0002c300ff127b82 */ /* 0x000ee20000000800 */
[----:B----4-:R-:W-:Y:S01]  /*2240*/  IMAD.HI.U32 R17, R0, R5, RZ ;  /* 0x0000000500117227 */ /* 0x010fe200078e00ff */
[----:B------:R-:W-:-:S03]  /*2250*/  ISETP.NE.AND P0, PT, R4, 0x1, PT ;  /* 0x000000010400780c */ /* 0x000fc60003f05270 */
[----:B------:R-:W-:-:S03]  /*2260*/  IMAD.HI.U32 R5, R8, R5, RZ ;  /* 0x0000000508057227 */ /* 0x000fc600078e00ff */
[----:B------:R-:W4:Y:S01]  /*2270*/  LDC.64 R2, c[0x0][0xb28] ;  /* 0x0002ca00ff027b82 */ /* 0x000f220000000a00 */
[----:B-1----:R-:W-:-:S04]  /*2280*/  IMAD.HI.U32 R20, R9, R6, RZ ;  /* 0x0000000609147227 */ /* 0x002fc800078e00ff */
[----:B------:R-:W-:Y:S01]  /*2290*/  IMAD.HI.U32 R22, R11, R6, RZ ;  /* 0x000000060b167227 */ /* 0x000fe200078e00ff */
[----:B------:R-:W-:Y:S02]  /*22a0*/  SHF.R.U32.HI R20, RZ, R7, R20 ;  /* 0x00000007ff147219 */ /* 0x000fe40000011614 */
[-C--:B--2---:R-:W-:Y:S02]  /*22b0*/  SHF.R.U32.HI R17, RZ, R16.reuse, R17 ;  /* 0x00000010ff117219 */ /* 0x084fe40000011611 */
[----:B------:R-:W-:Y:S02]  /*22c0*/  SHF.R.U32.HI R5, RZ, R16, R5 ;  /* 0x00000010ff057219 */ /* 0x000fe40000011605 */
[----:B------:R-:W-:Y:S02]  /*22d0*/  SEL R17, R0, R17, !P0 ;  /* 0x0000001100117207 */ /* 0x000fe40004000000 */
[----:B------:R-:W-:Y:S02]  /*22e0*/  SHF.R.U32.HI R22, RZ, R7, R22 ;  /* 0x00000007ff167219 */ /* 0x000fe40000011616 */
[----:B---3--:R-:W-:-:S02]  /*22f0*/  ISETP.NE.AND P1, PT, R18, 0x1, PT ;  /* 0x000000011200780c */ /* 0x008fc40003f25270 */
[----:B------:R-:W-:Y:S02]  /*2300*/  SEL R5, R8, R5, !P0 ;  /* 0x0000000508057207 */ /* 0x000fe40004000000 */
[----:B------:R-:W-:Y:S02]  /*2310*/  SEL R19, R9, R20, !P1 ;  /* 0x0000001409137207 */ /* 0x000fe40004800000 */
[----:B------:R-:W-:Y:S01]  /*2320*/  SEL R7, R11, R22, !P1 ;  /* 0x000000160b077207 */ /* 0x000fe20004800000 */
[----:B----4-:R-:W-:-:S04]  /*2330*/  IMAD.HI.U32 R20, R17, R2, RZ ;  /* 0x0000000211147227 */ /* 0x010fc800078e00ff */
[----:B------:R-:W-:Y:S01]  /*2340*/  IMAD.HI.U32 R6, R19, R2, RZ ;  /* 0x0000000213067227 */ /* 0x000fe200078e00ff */
[----:B------:R-:W-:-:S04]  /*2350*/  @P3 SHF.R.U32.HI R17, RZ, R3, R20 ;  /* 0x00000003ff113219 */ /* 0x000fc80000011614 */
[----:B------:R-:W-:Y:S01]  /*2360*/  @P3 SHF.R.U32.HI R19, RZ, R3, R6 ;  /* 0x00000003ff133219 */ /* 0x000fe20000011606 */
[----:B------:R-:W-:-:S04]  /*2370*/  IMAD R17, R40, R17, RZ ;  /* 0x0000001128117224 */ /* 0x000fc800078e02ff */
[----:B------:R-:W-:Y:S01]  /*2380*/  IMAD R6, R40, R19, RZ ;  /* 0x0000001328067224 */ /* 0x000fe200078e02ff */
[C---:B------:R-:W-:Y:S02]  /*2390*/  ISETP.GE.AND P0, PT, R5.reuse, R17, PT ;  /* 0x000000110500720c */ /* 0x040fe40003f06270 */
[----:B------:R-:W-:Y:S02]  /*23a0*/  IADD3 R17, PT, PT, -R5, RZ, RZ ;  /* 0x000000ff05117210 */ /* 0x000fe40007ffe1ff */
[----:B------:R-:W-:Y:S01]  /*23b0*/  ISETP.GE.OR P0, PT, R7, R6, P0 ;  /* 0x000000060700720c */ /* 0x000fe20000706670 */
[----:B------:R-:W-:-:S04]  /*23c0*/  IMAD.HI.U32 R6, R5, R2, RZ ;  /* 0x0000000205067227 */ /* 0x000fc800078e00ff */
[----:B------:R-:W-:Y:S01]  /*23d0*/  IMAD R8, R4, R17, R8 ;  /* 0x0000001104087224 */ /* 0x000fe200078e0208 */
[----:B------:R-:W-:-:S04]  /*23e0*/  SHF.R.U32.HI R6, RZ, R3, R6 ;  /* 0x00000003ff067219 */ /* 0x000fc80000011606 */
[----:B------:R-:W-:-:S03]  /*23f0*/  SEL R6, R5, R6, !P3 ;  /* 0x0000000605067207 */ /* 0x000fc60005800000 */
[----:B------:R-:W-:-:S04]  /*2400*/  @!P0 IMAD.HI.U32 R16, R7, R2, RZ ;  /* 0x0000000207108227 */ /* 0x000fc800078e00ff */
[----:B------:R-:W-:Y:S01]  /*2410*/  IMAD.MOV R2, RZ, RZ, -R6 ;  /* 0x000000ffff027224 */ /* 0x000fe200078e0a06 */
[----:B------:R-:W-:-:S03]  /*2420*/  @!P0 SHF.R.U32.HI R16, RZ, R3, R16 ;  /* 0x00000003ff108219 */ /* 0x000fc60000011610 */
[----:B------:R-:W-:Y:S01]  /*2430*/  IMAD R2, R40, R2, R5 ;  /* 0x0000000228027224 */ /* 0x000fe200078e0205 */
        /* <DEDUP_REMOVED lines=9> */
.L_x_34:
[----:B------:R-:W1:Y:S02]  /*24d0*/  LDCU UR8, c[0x0][0xb30] ;  /* 0x00016600ff0877ac */ /* 0x000e640008000800 */
[----:B-1----:R-:W-:-:S09]  /*24e0*/  UISETP.NE.AND UP0, UPT, UR8, 0x1, UPT ;  /* 0x000000010800788c */ /* 0x002fd2000bf05270 */
[----:B------:R-:W-:Y:S05]  /*24f0*/  BRA.U UP0, `(.L_x_35) ;  /* 0x0000000100407547 */ /* 0x000fea000b800000 */
[----:B------:R-:W1:Y:S08]  /*2500*/  LDC.64 R4, c[0x0][0xb10] ;  /* 0x0002c400ff047b82 */ /* 0x000e700000000a00 */
[----:B------:R-:W2:Y:S08]  /*2510*/  LDC.64 R2, c[0x0][0xb18] ;  /* 0x0002c600ff027b82 */ /* 0x000eb00000000a00 */
[----:B------:R-:W3:Y:S08]  /*2520*/  LDC R6, c[0x0][0xb20] ;  /* 0x0002c800ff067b82 */ /* 0x000ef00000000800 */
[----:B------:R-:W4:Y:S01]  /*2530*/  LDC R16, c[0x0][0xb0c] ;  /* 0x0002c300ff107b82 */ /* 0x000f220000000800 */
[----:B-1----:R-:W-:-:S05]  /*2540*/  IMAD.HI.U32 R4, R11, R4, RZ ;  /* 0x000000040b047227 */ /* 0x002fca00078e00ff */
[----:B------:R-:W-:Y:S01]  /*2550*/  SHF.R.U32.HI R4, RZ, R5, R4 ;  /* 0x00000005ff047219 */ /* 0x000fe20000011604 */
[----:B--2---:R-:W-:Y:S01]  /*2560*/  IMAD.HI.U32 R3, R8, R3, RZ ;  /* 0x0000000308037227 */ /* 0x004fe200078e00ff */
[----:B------:R-:W-:-:S04]  /*2570*/  ISETP.NE.AND P0, PT, R2, 0x1, PT ;  /* 0x000000010200780c */ /* 0x000fc80003f05270 */
[----:B---3--:R-:W-:-:S04]  /*2580*/  SHF.R.U32.HI R3, RZ, R6, R3 ;  /* 0x00000006ff037219 */ /* 0x008fc80000011603 */
[----:B------:R-:W-:Y:S02]  /*2590*/  SEL R3, R8, R3, !P0 ;  /* 0x0000000308037207 */ /* 0x000fe40004000000 */
[----:B----4-:R-:W-:-:S04]  /*25a0*/  ISETP.NE.AND P1, PT, R16, 0x1, PT ;  /* 0x000000011000780c */ /* 0x010fc80003f25270 */
[----:B------:R-:W-:-:S05]  /*25b0*/  SEL R4, R11, R4, !P1 ;  /* 0x000000040b047207 */ /* 0x000fca0004800000 */
[----:B------:R-:W-:Y:S02]  /*25c0*/  IMAD.IADD R5, R3, 0x1, -R4 ;  /* 0x0000000103057824 */ /* 0x000fe400078e0a04 */
[----:B------:R-:W-:Y:S02]  /*25d0*/  IMAD.IADD R3, R4, 0x1, -R3 ;  /* 0x0000000104037824 */ /* 0x000fe400078e0a03 */
[----:B------:R-:W-:Y:S02]  /*25e0*/  IMAD R11, R5, R16, R11 ;  /* 0x00000010050b7224 */ /* 0x000fe400078e020b */
[----:B------:R-:W-:-:S07]  /*25f0*/  IMAD R8, R3, R2, R8 ;  /* 0x0000000203087224 */ /* 0x000fce00078e0208 */
.L_x_35:
[----:B------:R-:W-:Y:S01]  /*2600*/  VIADD R14, R14, 0x1 ;  /* 0x000000010e0e7836 */ /* 0x000fe20000000000 */
[----:B------:R-:W-:Y:S01]  /*2610*/  PLOP3.LUT P1, PT, PT, PT, PT, 0x80, 0x8 ;  /* 0x000000000008781c */ /* 0x000fe20003f2f070 */
[----:B------:R-:W-:Y:S02]  /*2620*/  IMAD.IADD R21, R11, 0x1, R90 ;  /* 0x000000010b157824 */ /* 0x000fe400078e025a */
[----:B------:R-:W-:Y:S01]  /*2630*/  IMAD.IADD R20, R8, 0x1, R83 ;  /* 0x0000000108147824 */ /* 0x000fe200078e0253 */
[----:B------:R-:W-:-:S04]  /*2640*/  ISETP.NE.AND P0, PT, R14, 0x2, PT ;  /* 0x000000020e00780c */ /* 0x000fc80003f05270 */
[----:B------:R-:W-:Y:S02]  /*2650*/  SEL R2, RZ, 0x1, P0 ;  /* 0x00000001ff027807 */ /* 0x000fe40000000000 */
[----:B------:R-:W-:Y:S02]  /*2660*/  SEL R14, R14, RZ, P0 ;  /* 0x000000ff0e0e7207 */ /* 0x000fe40000000000 */
[----:B------:R-:W-:Y:S01]  /*2670*/  LOP3.LUT R13, R13, R2, RZ, 0x3c, !PT ;  /* 0x000000020d0d7212 */ /* 0x000fe200078e3cff */
[----:B------:R-:W-:Y:S06]  /*2680*/  @P2 BRA `(.L_x_36) ;  /* 0xfffffff000982947 */ /* 0x000fec000383ffff */
[----:B------:R-:W-:Y:S01]  /*2690*/  UIADD3 UR4, UPT, UPT, UR4, 0x110, URZ ;  /* 0x0000011004047890 */ /* 0x000fe2000fffe0ff */
[----:B------:R-:W-:-:S03]  /*26a0*/  SHF.L.U32 R3, R15, 0x1f, RZ ;  /* 0x0000001f0f037819 */ /* 0x000fc600000006ff */
[----:B------:R-:W-:-:S09]  /*26b0*/  ULEA UR5, UR6, UR4, 0x3 ;  /* 0x0000000406057291 */ /* 0x000fd2000f8e18ff */
[----:B------:R-:W1:Y:S02]  /*26c0*/  SYNCS.PHASECHK.TRANS64.TRYWAIT P0, [UR5], R3 ;  /* 0x00000003ff0075a7 */ /* 0x000e640008001105 */
[----:B-1----:R-:W-:Y:S05]  /*26d0*/  @!P0 BRA `(.L_x_37) ;  /* 0x0000006000088947 */ /* 0x002fea0003800000 */
.L_x_141:
[----:B------:R-:W-:-:S04]  /*26e0*/  UIADD3 UR6, UPT, UPT, UR6, 0x1, URZ ;  /* 0x0000000106067890 */ /* 0x000fc8000fffe0ff */
[----:B------:R-:W-:-:S04]  /*26f0*/  UISETP.NE.AND UP0, UPT, UR6, 0x22, UPT ;  /* 0x000000220600788c */ /* 0x000fc8000bf05270 */
[----:B------:R-:W-:Y:S02]  /*2700*/  USEL UR7, URZ, 0x1, UP0 ;  /* 0x00000001ff077887 */ /* 0x000fe40008000000 */
[----:B------:R-:W-:-:S04]  /*2710*/  USEL UR6, UR6, URZ, UP0 ;  /* 0x000000ff06067287 */ /* 0x000fc80008000000 */
[----:B------:R-:W-:Y:S01]  /*2720*/  ULEA UR5, UR6, UR4, 0x3 ;  /* 0x0000000406057291 */ /* 0x000fe2000f8e18ff */
[----:B------:R-:W-:-:S04]  /*2730*/  LOP3.LUT R2, R15, UR7, RZ, 0x3c, !PT ;  /* 0x000000070f027c12 */ /* 0x000fc8000f8e3cff */
[----:B-1----:R-:W-:-:S04]  /*2740*/  SHF.L.U32 R3, R2, 0x1f, RZ ;  /* 0x0000001f02037819 */ /* 0x002fc800000006ff */
[----:B------:R-:W1:Y:S02]  /*2750*/  SYNCS.PHASECHK.TRANS64.TRYWAIT P0, [UR5], R3 ;  /* 0x00000003ff0075a7 */ /* 0x000e640008001105 */
[----:B-1----:R-:W-:Y:S05]  /*2760*/  @!P0 BRA `(.L_x_38) ;  /* 0x0000005c00fc8947 */ /* 0x002fea0003800000 */
.L_x_143:
        /* <DEDUP_REMOVED lines=9> */
.L_x_145:
        /* <DEDUP_REMOVED lines=9> */
.L_x_147:
        /* <DEDUP_REMOVED lines=9> */
.L_x_149:
        /* <DEDUP_REMOVED lines=9> */
.L_x_151:
        /* <DEDUP_REMOVED lines=9> */
.L_x_153:
        /* <DEDUP_REMOVED lines=9> */
.L_x_155:
        /* <DEDUP_REMOVED lines=9> */
.L_x_157:
        /* <DEDUP_REMOVED lines=9> */
.L_x_159:
        /* <DEDUP_REMOVED lines=9> */
.L_x_161:
        /* <DEDUP_REMOVED lines=9> */
.L_x_163:
        /* <DEDUP_REMOVED lines=9> */
.L_x_165:
        /* <DEDUP_REMOVED lines=9> */
.L_x_167:
        /* <DEDUP_REMOVED lines=9> */
.L_x_169:
        /* <DEDUP_REMOVED lines=9> */
.L_x_171:
        /* <DEDUP_REMOVED lines=9> */
.L_x_173:
        /* <DEDUP_REMOVED lines=9> */
.L_x_175:
        /* <DEDUP_REMOVED lines=9> */
.L_x_177:
        /* <DEDUP_REMOVED lines=9> */
.L_x_179:
        /* <DEDUP_REMOVED lines=9> */
.L_x_181:
        /* <DEDUP_REMOVED lines=9> */
.L_x_183:
        /* <DEDUP_REMOVED lines=9> */
.L_x_185:
        /* <DEDUP_REMOVED lines=9> */
.L_x_187:
        /* <DEDUP_REMOVED lines=9> */
.L_x_189:
        /* <DEDUP_REMOVED lines=9> */
.L_x_191:
        /* <DEDUP_REMOVED lines=9> */
.L_x_193:
        /* <DEDUP_REMOVED lines=9> */
.L_x_195:
        /* <DEDUP_REMOVED lines=9> */
.L_x_197:
        /* <DEDUP_REMOVED lines=9> */
.L_x_199:
        /* <DEDUP_REMOVED lines=9> */
.L_x_201:
        /* <DEDUP_REMOVED lines=9> */
.L_x_203:
        /* <DEDUP_REMOVED lines=9> */
.L_x_205:
[----:B------:R-:W-:-:S04]  /*38e0*/  UIADD3 UR6, UPT, UPT, UR6, 0x1, URZ ;  /* 0x0000000106067890 */ /* 0x000fc8000fffe0ff */
[----:B------:R-:W-:-:S04]  /*38f0*/  UISETP.NE.AND UP0, UPT, UR6, 0x22, UPT ;  /* 0x000000220600788c */ /* 0x000fc8000bf05270 */
[----:B------:R-:W-:Y:S02]  /*3900*/  USEL UR5, URZ, 0x1, UP0 ;  /* 0x00000001ff057887 */ /* 0x000fe40008000000 */
[----:B------:R-:W-:-:S04]  /*3910*/  USEL UR6, UR6, URZ, UP0 ;  /* 0x000000ff06067287 */ /* 0x000fc80008000000 */
[----:B------:R-:W-:Y:S01]  /*3920*/  ULEA UR6, UR6, UR4, 0x3 ;  /* 0x0000000406067291 */ /* 0x000fe2000f8e18ff */
[----:B-1----:R-:W-:-:S04]  /*3930*/  LOP3.LUT R3, R2, UR5, RZ, 0x3c, !PT ;  /* 0x0000000502037c12 */ /* 0x002fc8000f8e3cff */
[----:B------:R-:W-:Y:S01]  /*3940*/  SHF.L.U32 R3, R3, 0x1f, RZ ;  /* 0x0000001f03037819 */ /* 0x000fe200000006ff */
[----:B----4-:R-:W-:-:S07]  /*3950*/  IMAD.U32 R0, RZ, RZ, UR6 ;  /* 0x00000006ff007e24 */ /* 0x010fce000f8e00ff */
.L_x_70:
[----:B-1----:R1:W2:Y:S02]  /*3960*/  SYNCS.PHASECHK.TRANS64.TRYWAIT P0, [R0+URZ], R3 ;  /* 0x00000003000075a7 */ /* 0x0022a400080011ff */
[----:B--2---:R-:W-:Y:S05]  /*3970*/  @!P0 NANOSLEEP.SYNCS 0x989680 ;  /* 0x009896800000895d */ /* 0x004fea0003900000 */
[----:B------:R-:W2:Y:S02]  /*3980*/  @!P0 SYNCS.PHASECHK.TRANS64 P0, [R0+URZ], R3 ;  /* 0x00000003000085a7 */ /* 0x000ea400080010ff */
[----:B--2---:R-:W-:Y:S05]  /*3990*/  @P0 EXIT ;  /* 0x000000000000094d */ /* 0x004fea0003800000 */
[----:B------:R-:W-:Y:S05]  /*39a0*/  BRA `(.L_x_70) ;  /* 0xfffffffc00ec7947 */ /* 0x000fea000383ffff */
.L_x_18:
[----:B------:R-:W-:-:S04]  /*39b0*/  UISETP.NE.AND UP1, UPT, UR37, URZ, UPT ;  /* 0x000000ff2500728c */ /* 0x000fc8000bf25270 */
[----:B------:R-:W-:-:S09]  /*39c0*/  UISETP.NE.OR UP1, UPT, UR8, 0x1, UP1 ;  /* 0x000000010800788c */ /* 0x000fd20008f25670 */
[----:B------:R-:W-:Y:S05]  /*39d0*/  BRA.U UP1, `(.L_x_71) ;  /* 0x0000000501487547 */ /* 0x000fea000b800000 */
[----:B------:R-:W-:Y:S01]  /*39e0*/  ISETP.NE.AND P2, PT, R2, RZ, PT ;  /* 0x000000ff0200720c */ /* 0x000fe20003f45270 */
[----:B------:R-:W-:Y:S01]  /*39f0*/  IMAD.MOV.U32 R12, RZ, RZ, 0x1 ;  /* 0x00000001ff0c7424 */ /* 0x000fe200078e00ff */
[----:B------:R-:W-:Y:S02]  /*3a00*/  CS2R R10, SRZ ;  /* 0x00000000000a7805 */ /* 0x000fe4000001ff00 */
[----:B------:R-:W-:Y:S01]  /*3a10*/  CS2R R8, SRZ ;  /* 0x0000000000087805 */ /* 0x000fe2000001ff00 */
[----:B------:R-:W-:Y:S01]  /*3a20*/  UMOV UR4, 0x400 ;  /* 0x0000040000047882 */ /* 0x000fe20000000000 */
[----:B------:R-:W-:Y:S01]  /*3a30*/  UMOV UR6, URZ ;  /* 0x000000ff00067c82 */ /* 0x000fe20008000000 */
[----:B------:R-:W-:-:S12]  /*3a40*/  ULEA UR37, UR37, UR4, 0x18 ;  /* 0x0000000425257291 */ /* 0x000fd8000f8ec0ff */
.L_x_75:
[----:B------:R-:W-:Y:S02]  /*3a50*/  LEA R0, R8, UR37, 0x3 ;  /* 0x0000002508007c11 */ /* 0x000fe4000f8e18ff */
[----:B------:R-:W-:-:S03]  /*3a60*/  SHF.L.U32 R5, R9, 0x1f, RZ ;  /* 0x0000001f09057819 */ /* 0x000fc600000006ff */
[----:B------:R-:W-:Y:S01]  /*3a70*/  VIADD R4, R0, 0x2c0 ;  /* 0x000002c000047836 */ /* 0x000fe20000000000 */
[----:B------:R-:W1:Y:S02]  /*3a80*/  SYNCS.PHASECHK.TRANS64.TRYWAIT P0, [R0+URZ+0x2b0], R5 ;  /* 0x0002b005000075a7 */ /* 0x000e6400080011ff */
[----:B-1----:R-:W-:Y:S05]  /*3a90*/  @!P0 BRA `(.L_x_72) ;  /* 0x0000005800308947 */ /* 0x002fea0003800000 */
.L_x_206:
[----:B------:R-:W-:Y:S01]  /*3aa0*/  ULEA UR5, UR6, UR37, 0x3 ;  /* 0x0000002506057291 */ /* 0x000fe2000f8e18ff */
[----:B------:R-:W-:Y:S02]  /*3ab0*/  PRMT R4, RZ, 0x654, R4 ;  /* 0x00000654ff047816 */ /* 0x000fe40000000004 */
[----:B-1----:R-:W-:Y:S01]  /*3ac0*/  SHF.L.U32 R5, R12, 0x1f, RZ ;  /* 0x0000001f0c057819 */ /* 0x002fe200000006ff */
[----:B------:R-:W-:Y:S01]  /*3ad0*/  UIADD3 UR4, UPT, UPT, UR5, 0x250, URZ ;  /* 0x0000025005047890 */ /* 0x000fe2000fffe0ff */
[----:B------:R1:W-:Y:S05]  /*3ae0*/  SYNCS.ARRIVE.TRANS64.RED.A1T0 RZ, [R4+URZ], RZ ;  /* 0x000000ff04ff79a7 */ /* 0x0003ea00081004ff */
[----:B------:R-:W-:Y:S01]  /*3af0*/  IMAD.U32 R7, RZ, RZ, UR4 ;  /* 0x00000004ff077e24 */ /* 0x000fe2000f8e00ff */
[----:B------:R-:W2:Y:S04]  /*3b00*/  SYNCS.PHASECHK.TRANS64.TRYWAIT P0, [UR5+0x260], R5 ;  /* 0x00026005ff0075a7 */ /* 0x000ea80008001105 */
[----:B------:R-:W-:Y:S01]  /*3b10*/  PRMT R6, R2, 0x654, R7 ;  /* 0x0000065402067816 */ /* 0x000fe20000000007 */
[----:B-1----:R-:W-:Y:S01]  /*3b20*/  @!P2 IMAD.MOV.U32 R4, RZ, RZ, 0x10 ;  /* 0x00000010ff04a424 */ /* 0x002fe200078e00ff */
[----:B--2---:R-:W-:Y:S06]  /*3b30*/  @!P0 BRA `(.L_x_73) ;  /* 0x00000058001c8947 */ /* 0x004fec0003800000 */
.L_x_208:
[----:B------:R-:W-:Y:S01]  /*3b40*/  ULEA UR4, UR6, UR37, 0x4 ;  /* 0x0000002506047291 */ /* 0x000fe2000f8e20ff */
[----:B------:R-:W-:Y:S01]  /*3b50*/  SEL R3, R6, R3, !P2 ;  /* 0x0000000306037207 */ /* 0x000fe20005000000 */
[----:B------:R-:W-:Y:S01]  /*3b60*/  UIADD3 UR5, UPT, UPT, UR5, 0x250, URZ ;  /* 0x0000025005057890 */ /* 0x000fe2000fffe0ff */
[----:B-1----:R-:W-:Y:S01]  /*3b70*/  LEA R0, R11, UR37, 0x3 ;  /* 0x000000250b007c11 */ /* 0x002fe2000f8e18ff */
[----:B------:R-:W-:Y:S01]  /*3b80*/  UIADD3 UR4, UPT, UPT, UR4, 0x2e0, URZ ;  /* 0x000002e004047890 */ /* 0x000fe2000fffe0ff */
[----:B------:R-:W-:Y:S01]  /*3b90*/  SHF.L.U32 R5, R10, 0x1f, RZ ;  /* 0x0000001f0a057819 */ /* 0x000fe200000006ff */
[----:B------:R1:W-:Y:S01]  /*3ba0*/  @!P2 SYNCS.ARRIVE.TRANS64.RED RZ, [R3+URZ], R4 ;  /* 0x0000000403ffa9a7 */ /* 0x0003e200080004ff */
[----:B------:R-:W-:Y:S01]  /*3bb0*/  UIADD3 UR6, UPT, UPT, UR6, 0x1, URZ ;  /* 0x0000000106067890 */ /* 0x000fe2000fffe0ff */
[----:B------:R-:W-:-:S03]  /*3bc0*/  VIADD R8, R8, 0x1 ;  /* 0x0000000108087836 */ /* 0x000fc60000000000 */
[----:B------:R-:W-:Y:S02]  /*3bd0*/  UISETP.NE.AND UP0, UPT, UR6, 0x2, UPT ;  /* 0x000000020600788c */ /* 0x000fe4000bf05270 */
[----:B------:R-:W-:Y:S06]  /*3be0*/  UGETNEXTWORKID.BROADCAST [UR4], [UR5] ;  /* 0x00000000040073ca */ /* 0x000fec0008000100 */
[----:B------:R-:W-:Y:S01]  /*3bf0*/  USEL UR4, URZ, 0x1, UP0 ;  /* 0x00000001ff047887 */ /* 0x000fe20008000000 */
[----:B------:R-:W-:Y:S01]  /*3c00*/  ISETP.NE.AND P0, PT, R8, 0x2, PT ;  /* 0x000000020800780c */ /* 0x000fe20003f05270 */
[----:B------:R-:W-:Y:S01]  /*3c10*/  USEL UR6, UR6, URZ, UP0 ;  /* 0x000000ff06067287 */ /* 0x000fe20008000000 */
[----:B------:R-:W2:Y:S03]  /*3c20*/  SYNCS.PHASECHK.TRANS64.TRYWAIT P1, [R0+URZ+0x250], R5 ;  /* 0x00025005000075a7 */ /* 0x000ea600080211ff */
[----:B------:R-:W-:Y:S01]  /*3c30*/  LOP3.LUT R12, R12, UR4, RZ, 0x3c, !PT ;  /* 0x000000040c0c7c12 */ /* 0x000fe2000f8e3cff */
[----:B-12---:R-:W-:Y:S07]  /*3c40*/  @!P1 BRA `(.L_x_74) ;  /* 0x0000005400f09947 */ /* 0x006fee0003800000 */
.L_x_209:
[C---:B------:R-:W-:Y:S01]  /*3c50*/  LEA R4, R11.reuse, UR37, 0x4 ;  /* 0x000000250b047c11 */ /* 0x040fe2000f8e20ff */
[----:B-1----:R-:W-:Y:S01]  /*3c60*/  VIADD R0, R0, 0x260 ;  /* 0x0000026000007836 */ /* 0x002fe20000000000 */
[----:B------:R-:W-:Y:S01]  /*3c70*/  SEL R8, R8, RZ, P0 ;  /* 0x000000ff08087207 */ /* 0x000fe20000000000 */
[----:B------:R-:W-:-:S03]  /*3c80*/  VIADD R11, R11, 0x1 ;  /* 0x000000010b0b7836 */ /* 0x000fc60000000000 */
[----:B------:R-:W1:Y:S01]  /*3c90*/  LDS.128 R4, [R4+0x2e0] ;  /* 0x0002e00004047984 */ /* 0x000e620000000c00 */
[----:B------:R-:W-:Y:S02]  /*3ca0*/  PRMT R0, RZ, 0x654, R0 ;  /* 0x00000654ff007816 */ /* 0x000fe40000000000 */
[C---:B------:R-:W-:Y:S01]  /*3cb0*/  ISETP.NE.AND P1, PT, R11.reuse, 0x2, PT ;  /* 0x000000020b00780c */ /* 0x040fe20003f25270 */
[----:B------:R-:W-:Y:S01]  /*3cc0*/  @!PT LDS RZ, [RZ] ;  /* 0x00000000fffff984 */ /* 0x000fe20000000800 */
[----:B------:R-:W-:Y:S01]  /*3cd0*/  @!PT LDS RZ, [RZ] ;  /* 0x00000000fffff984 */ /* 0x000fe20000000800 */
[----:B------:R-:W-:Y:S01]  /*3ce0*/  @!PT LDS RZ, [RZ] ;  /* 0x00000000fffff984 */ /* 0x000fe20000000800 */
[----:B------:R-:W-:Y:S01]  /*3cf0*/  @!PT LDS RZ, [RZ] ;  /* 0x00000000fffff984 */ /* 0x000fe20000000800 */
[----:B------:R2:W-:Y:S06]  /*3d00*/  MEMBAR.ALL.CTA ;  /* 0x0000000000007992 */ /* 0x0005ec0000008000 */
[----:B--2---:R-:W2:Y:S01]  /*3d10*/  FENCE.VIEW.ASYNC.S ;  /* 0x00000000000073c6 */ /* 0x004ea20000000000 */
[----:B------:R-:W-:Y:S01]  /*3d20*/  SEL R11, R11, RZ, P1 ;  /* 0x000000ff0b0b7207 */ /* 0x000fe20000800000 */
[----:B--2---:R2:W-:Y:S01]  /*3d30*/  SYNCS.ARRIVE.TRANS64.RED.A1T0 RZ, [R0+URZ], RZ ;  /* 0x000000ff00ff79a7 */ /* 0x0045e200081004ff */
[----:B-1----:R-:W-:-:S02]  /*3d40*/  LOP3.LUT P3, RZ, R6, 0x1, RZ, 0xc0, !PT ;  /* 0x0000000106ff7812 */ /* 0x002fc4000786c0ff */
[----:B------:R-:W-:-:S04]  /*3d50*/  SEL R5, RZ, 0x1, P1 ;  /* 0x00000001ff057807 */ /* 0x000fc80000800000 */
[----:B------:R-:W-:Y:S02]  /*3d60*/  LOP3.LUT R10, R10, R5, RZ, 0x3c, !PT ;  /* 0x000000050a0a7212 */ /* 0x000fe400078e3cff */
[----:B--2---:R-:W-:-:S04]  /*3d70*/  SEL R0, RZ, 0x1, P0 ;  /* 0x00000001ff007807 */ /* 0x004fc80000000000 */
[----:B------:R-:W-:Y:S01]  /*3d80*/  LOP3.LUT R9, R9, R0, RZ, 0x3c, !PT ;  /* 0x0000000009097212 */ /* 0x000fe200078e3cff */
[----:B------:R-:W-:Y:S06]  /*3d90*/  @P3 BRA `(.L_x_75) ;  /* 0xfffffffc002c3947 */ /* 0x000fec000383ffff */
[----:B------:R-:W-:Y:S01]  /*3da0*/  ULEA UR5, UR6, UR37, 0x3 ;  /* 0x0000002506057291 */ /* 0x000fe2000f8e18ff */
[----:B------:R-:W-:-:S08]  /*3db0*/  SHF.L.U32 R3, R12, 0x1f, RZ ;  /* 0x0000001f0c037819 */ /* 0x000fd000000006ff */
[----:B------:R-:W1:Y:S02]  /*3dc0*/  SYNCS.PHASECHK.TRANS64 P0, [UR5+0x260], R3 ;  /* 0x00026003ff0075a7 */ /* 0x000e640008001005 */
[----:B-1----:R-:W-:Y:S05]  /*3dd0*/  @P0 BRA `(.L_x_76) ;  /* 0x0000000000080947 */ /* 0x002fea0003800000 */
[----:B------:R-:W1:Y:S02]  /*3de0*/  SYNCS.PHASECHK.TRANS64.TRYWAIT P0, [UR5+0x260], R3 ;  /* 0x00026003ff0075a7 */ /* 0x000e640008001105 */
[----:B-1----:R-:W-:Y:S05]  /*3df0*/  @!P0 BRA `(.L_x_77) ;  /* 0x0000005400988947 */ /* 0x002fea0003800000 */
.L_x_76:
[----:B------:R-:W-:-:S04]  /*3e00*/  UIADD3 UR4, UPT, UPT, UR6, 0x1, URZ ;  /* 0x0000000106047890 */ /* 0x000fc8000fffe0ff */
[----:B------:R-:W-:-:S04]  /*3e10*/  UISETP.NE.AND UP0, UPT, UR4, 0x2, UPT ;  /* 0x000000020400788c */ /* 0x000fc8000bf05270 */
[----:B------:R-:W-:Y:S02]  /*3e20*/  USEL UR7, URZ, 0x1, UP0 ;  /* 0x00000001ff077887 */ /* 0x000fe40008000000 */
[----:B------:R-:W-:-:S04]  /*3e30*/  USEL UR4, UR4, URZ, UP0 ;  /* 0x000000ff04047287 */ /* 0x000fc80008000000 */
[----:B------:R-:W-:Y:S01]  /*3e40*/  ULEA UR4, UR4, UR37, 0x3 ;  /* 0x0000002504047291 */ /* 0x000fe2000f8e18ff */
[----:B-1----:R-:W-:-:S04]  /*3e50*/  LOP3.LUT R3, R12, UR7, RZ, 0x3c, !PT ;  /* 0x000000070c037c12 */ /* 0x002fc8000f8e3cff */
[----:B------:R-:W-:-:S04]  /*3e60*/  SHF.L.U32 R0, R3, 0x1f, RZ ;  /* 0x0000001f03007819 */ /* 0x000fc800000006ff */
[----:B------:R-:W1:Y:S02]  /*3e70*/  SYNCS.PHASECHK.TRANS64 P0, [UR4+0x260], R0 ;  /* 0x00026000ff0075a7 */ /* 0x000e640008001004 */
[----:B-1----:R-:W-:Y:S05]  /*3e80*/  @P0 EXIT ;  /* 0x000000000000094d */ /* 0x002fea0003800000 */
[----:B------:R-:W-:Y:S02]  /*3e90*/  SHF.L.U32 R3, R3, 0x1f, RZ ;  /* 0x0000001f03037819 */ /* 0x000fe400000006ff */
[----:B------:R-:W-:-:S07]  /*3ea0*/  MOV R0, UR4 ;  /* 0x0000000400007c02 */ /* 0x000fce0008000f00 */
.L_x_78:
[----:B-1----:R1:W2:Y:S02]  /*3eb0*/  SYNCS.PHASECHK.TRANS64.TRYWAIT P0, [R0+URZ+0x260], R3 ;  /* 0x00026003000075a7 */ /* 0x0022a400080011ff */
[----:B--2---:R-:W-:Y:S05]  /*3ec0*/  @!P0 NANOSLEEP.SYNCS 0x989680 ;  /* 0x009896800000895d */ /* 0x004fea0003900000 */
[----:B------:R-:W2:Y:S02]  /*3ed0*/  @!P0 SYNCS.PHASECHK.TRANS64 P0, [R0+URZ+0x260], R3 ;  /* 0x00026003000085a7 */ /* 0x000ea400080010ff */
[----:B--2---:R-:W-:Y:S05]  /*3ee0*/  @P0 EXIT ;  /* 0x000000000000094d */ /* 0x004fea0003800000 */
[----:B------:R-:W-:Y:S05]  /*3ef0*/  BRA `(.L_x_78) ;  /* 0xfffffffc00ec7947 */ /* 0x000fea000383ffff */
.L_x_71:
[----:B------:R-:W-:-:S09]  /*3f00*/  UISETP.NE.AND UP1, UPT, UR8, URZ, UPT ;  /* 0x000000ff0800728c */ /* 0x000fd2000bf25270 */
[----:B------:R-:W-:Y:S05]  /*3f10*/  BRA.U UP1, `(.L_x_79) ;  /* 0x0000000d01787547 */ /* 0x000fea000b800000 */
[----:B------:R-:W-:Y:S01]  /*3f20*/  UMOV UR4, 0x40 ;  /* 0x0000004000047882 */ /* 0x000fe20000000000 */
[----:B------:R-:W-:Y:S01]  /*3f30*/  NOP ;  /* 0x0000000000007918 */ /* 0x000fe20000000000 */
[----:B------:R-:W-:Y:S01]  /*3f40*/  ULEA UR4, UR37, UR4, 0x18 ;  /* 0x0000000425047291 */ /* 0x000fe2000f8ec0ff */
[----:B------:R-:W-:Y:S02]  /*3f50*/  UMOV UR5, 0x400 ;  /* 0x0000040000057882 */ /* 0x000fe40000000000 */
[----:B------:R-:W-:-:S06]  /*3f60*/  ULEA UR37, UR37, UR5, 0x18 ;  /* 0x0000000525257291 */ /* 0x000fcc000f8ec0ff */
[----:B------:R-:W1:Y:S02]  /*3f70*/  LDS.U8 R0, [UR4+0x1c] ;  /* 0x00001c04ff007984 */ /* 0x000e640008000000 */
[----:B-1----:R-:W-:-:S13]  /*3f80*/  ISETP.NE.AND P0, PT, R0, RZ, PT ;  /* 0x000000ff0000720c */ /* 0x002fda0003f05270 */
[----:B------:R-:W-:Y:S05]  /*3f90*/  @P0 BRA `(.L_x_80) ;  /* 0x0000000000580947 */ /* 0x000fea0003800000 */
[----:B------:R-:W-:-:S13]  /*3fa0*/  ELECT P0, URZ, PT ;  /* 0x0000000000ff782f */ /* 0x000fda0003800000 */
[----:B------:R-:W-:Y:S05]  /*3fb0*/  @!P0 BRA `(.L_x_81) ;  /* 0x0000000000608947 */ /* 0x000fea0003800000 */
[----:B------:R-:W-:Y:S01]  /*3fc0*/  UMOV UR5, 0x10 ;  /* 0x0000001000057882 */ /* 0x000fe20000000000 */
[----:B------:R-:W-:Y:S01]  /*3fd0*/  HFMA2 R0, -RZ, RZ, 0, 5.9604644775390625e-08 ;  /* 0x00000001ff007431 */ /* 0x000fe200000001ff */
[----:B------:R-:W-:-:S03]  /*3fe0*/  MOV R2, 0xffff ;  /* 0x0000ffff00027802 */ /* 0x000fc60000000f00 */
[----:B------:R-:W-:Y:S04]  /*3ff0*/  DEPBAR.LE SB1, 0x36 ;  /* 0x00009d800000791a */ /* 0x000fe80000000000 */
[----:B------:R-:W1:Y:S02]  /*4000*/  UTCATOMSWS.FIND_AND_SET.ALIGN UP0, UR5, UR5 ;  /* 0x00000005000575e3 */ /* 0x000e640008000800 */
[----:B-1----:R-:W-:Y:S01]  /*4010*/  MOV R3, UR5 ;  /* 0x0000000500037c02 */ /* 0x002fe20008000f00 */
[----:B------:R-:W-:Y:S06]  /*4020*/  BRA.U UP0, `(.L_x_82) ;  /* 0x0000000100187547 */ /* 0x000fec000b800000 */
.L_x_83:
[----:B------:R-:W-:Y:S05]  /*4030*/  NANOSLEEP 0x64 ;  /* 0x000000640000795d */ /* 0x000fea0003800000 */
[----:B------:R-:W-:-:S05]  /*4040*/  UMOV UR5, 0x10 ;  /* 0x0000001000057882 */ /* 0x000fca0000000000 */
[----:B------:R-:W-:Y:S04]  /*4050*/  DEPBAR.LE SB1, 0x36 ;  /* 0x00009d800000791a */ /* 0x000fe80000000000 */
[----:B------:R-:W1:Y:S02]  /*4060*/  UTCATOMSWS.FIND_AND_SET.ALIGN UP0, UR5, UR5 ;  /* 0x00000005000575e3 */ /* 0x000e640008000800 */
[----:B-1----:R-:W-:Y:S01]  /*4070*/  MOV R3, UR5 ;  /* 0x0000000500037c02 */ /* 0x002fe20008000f00 */
[----:B------:R-:W-:Y:S05]  /*4080*/  BRA.U !UP0, `(.L_x_83) ;  /* 0xfffffffd08e87547 */ /* 0x000fea000b83ffff */
.L_x_82:
[-C--:B------:R-:W-:Y:S02]  /*4090*/  SHF.L.U32 R2, R2, R3.reuse, RZ ;  /* 0x0000000302027219 */ /* 0x080fe400000006ff */
[----:B------:R-:W-:Y:S01]  /*40a0*/  SHF.L.U32 R0, R0, R3, RZ ;  /* 0x0000000300007219 */ /* 0x000fe200000006ff */
[----:B------:R-:W-:Y:S02]  /*40b0*/  IMAD.SHL.U32 R3, R3, 0x20, RZ ;  /* 0x0000002003037824 */ /* 0x000fe400078e00ff */
[----:B------:R1:W-:Y:S04]  /*40c0*/  ATOMS.OR RZ, [UR4+0x14], R2 ;  /* 0x00001402ffff798c */ /* 0x0003e8000b000004 */
[----:B------:R1:W-:Y:S04]  /*40d0*/  ATOMS.OR RZ, [UR4+0x18], R0 ;  /* 0x00001800ffff798c */ /* 0x0003e8000b000004 */
[----:B------:R1:W-:Y:S01]  /*40e0*/  STS [UR37+0x300], R3 ;  /* 0x00030003ff007988 */ /* 0x0003e20008000825 */
[----:B------:R-:W-:Y:S05]  /*40f0*/  BRA `(.L_x_81) ;  /* 0x0000000000107947 */ /* 0x000fea0003800000 */
.L_x_80:
[----:B------:R-:W-:Y:S02]  /*4100*/  MOV R0, 0xffffffff ;  /* 0xffffffff00007802 */ /* 0x000fe40000000f00 */
[----:B------:R-:W-:-:S03]  /*4110*/  MOV R2, 0x4140 ;  /* 0x0000414000027802 */ /* 0x000fc60000000f00 */
[----:B------:R1:W-:Y:S04]  /*4120*/  STS [UR37+0x300], R0 ;  /* 0x00030000ff007988 */ /* 0x0003e80008000825 */
[----:B-1-3-5:R-:W-:Y:S05]  /*4130*/  CALL.REL.NOINC `($__internal_1_$__cuda_sm10x_tcgen05_guardrail_trap_phase_invalid_during_alloc) ;  /* 0x0000005800547944 */ /* 0x02afea0003c00000 */
.L_x_81:
[----:B------:R-:W-:Y:S05]  /*4140*/  WARPSYNC.ALL ;  /* 0x0000000000007948 */ /* 0x000fea0003800000 */
[----:B------:R-:W2:Y:S01]  /*4150*/  S2UR UR6, SR_CgaCtaId ;  /* 0x00000000000679c3 */ /* 0x000ea20000008800 */
[----:B------:R-:W-:Y:S01]  /*4160*/  UMOV UR4, 0x400 ;  /* 0x0000040000047882 */ /* 0x000fe20000000000 */
[----:B------:R-:W-:-:S06]  /*4170*/  NOP ;  /* 0x0000000000007918 */ /* 0x000fcc0000000000 */
[----:B------:R-:W-:Y:S06]  /*4180*/  BAR.ARV 0x6, 0xa0 ;  /* 0x0182800000007b1d */ /* 0x000fec0000002000 */
[----:B------:R-:W4:Y:S01]  /*4190*/  LDCU UR7, c[0x0][0x38c] ;  /* 0x00007180ff0777ac */ /* 0x000f220008000800 */
[----:B------:R-:W-:Y:S01]  /*41a0*/  IMAD.MOV.U32 R11, RZ, RZ, 0x1 ;  /* 0x00000001ff0b7424 */ /* 0x000fe200078e00ff */
[----:B------:R-:W-:Y:S01]  /*41b0*/  CS2R R8, SRZ ;  /* 0x0000000000087805 */ /* 0x000fe2000001ff00 */
[----:B------:R-:W-:Y:S01]  /*41c0*/  IMAD.MOV.U32 R10, RZ, RZ, RZ ;  /* 0x000000ffff0a7224 */ /* 0x000fe200078e00ff */
[----:B------:R-:W-:Y:S01]  /*41d0*/  UMOV UR18, URZ ;  /* 0x000000ff00127c82 */ /* 0x000fe20008000000 */
[----:B------:R-:W-:Y:S01]  /*41e0*/  UMOV UR17, URZ ;  /* 0x000000ff00117c82 */ /* 0x000fe20008000000 */
[----:B------:R-:W-:Y:S01]  /*41f0*/  UMOV UR20, 0x0 ;  /* 0x0000000000147882 */ /* 0x000fe20000000000 */
[----:B------:R-:W-:Y:S01]  /*4200*/  UMOV UR21, 0x42004a0 ;  /* 0x042004a000157882 */ /* 0x000fe20000000000 */
[----:B--2---:R-:W-:Y:S01]  /*4210*/  ULEA UR6, UR6, UR4, 0x18 ;  /* 0x0000000406067291 */ /* 0x004fe2000f8ec0ff */
[----:B------:R-:W2:Y:S03]  /*4220*/  LDCU UR4, c[0x0][0x38c] ;  /* 0x00007180ff0477ac */ /* 0x000ea60008000800 */
[----:B------:R-:W-:-:S02]  /*4230*/  UIADD3 UR11, UPT, UPT, UR6, 0x4600, URZ ;  /* 0x00004600060b7890 */ /* 0x000fc4000fffe0ff */
[----:B----4-:R-:W-:-:S03]  /*4240*/  UIADD3 UR7, UPT, UPT, UR7, 0x1f, URZ ;  /* 0x0000001f07077890 */ /* 0x010fc6000fffe0ff */
[----:B-1----:R-:W1:Y:S01]  /*4250*/  LDS R0, [UR6+0x300] ;  /* 0x00030006ff007984 */ /* 0x002e620008000800 */
[----:B------:R-:W-:Y:S02]  /*4260*/  UIADD3 UR12, UPT, UPT, UR6, 0x15600, URZ ;  /* 0x00015600060c7890 */ /* 0x000fe4000fffe0ff */
[----:B------:R-:W-:Y:S02]  /*4270*/  USHF.R.S32.HI UR5, URZ, 0x1f, UR7 ;  /* 0x0000001fff057899 */ /* 0x000fe40008011407 */
[----:B------:R-:W-:Y:S02]  /*4280*/  USHF.R.U32.HI UR11, URZ, 0x4, UR11 ;  /* 0x00000004ff0b7899 */ /* 0x000fe4000801160b */
[----:B------:R-:W-:Y:S02]  /*4290*/  ULEA.HI UR5, UR5, UR7, URZ, 0x5 ;  /* 0x0000000705057291 */ /* 0x000fe4000f8f28ff */
[----:B------:R-:W-:Y:S02]  /*42a0*/  USHF.R.U32.HI UR12, URZ, 0x4, UR12 ;  /* 0x00000004ff0c7899 */ /* 0x000fe4000801160c */
[----:B------:R-:W-:-:S02]  /*42b0*/  USHF.R.S32.HI UR5, URZ, 0x5, UR5 ;  /* 0x00000005ff057899 */ /* 0x000fc40008011405 */
[----:B------:R-:W-:Y:S02]  /*42c0*/  ULOP3.LUT UR11, UR11, 0x3fff, URZ, 0xc0, !UPT ;  /* 0x00003fff0b0b7892 */ /* 0x000fe4000f8ec0ff */
[----:B------:R-:W-:Y:S02]  /*42d0*/  UISETP.LT.AND UP0, UPT, UR5, 0x1, UPT ;  /* 0x000000010500788c */ /* 0x000fe4000bf01270 */
[----:B------:R-:W-:Y:S02]  /*42e0*/  ULOP3.LUT UR12, UR12, 0x3fff, URZ, 0xc0, !UPT ;  /* 0x00003fff0c0c7892 */ /* 0x000fe4000f8ec0ff */
[----:B------:R-:W-:Y:S02]  /*42f0*/  USEL UR10, UR5, 0x1, !UP0 ;  /* 0x00000001050a7887 */ /* 0x000fe4000c000000 */
[----:B------:R-:W-:Y:S02]  /*4300*/  ULOP3.LUT UR11, UR11, 0x10000, URZ, 0xfc, !UPT ;  /* 0x000100000b0b7892 */ /* 0x000fe4000f8efcff */
[----:B------:R-:W-:-:S02]  /*4310*/  ULOP3.LUT UR12, UR12, 0x10000, URZ, 0xfc, !UPT ;  /* 0x000100000c0c7892 */ /* 0x000fc4000f8efcff */
[----:B------:R-:W-:Y:S02]  /*4320*/  UIADD3 UR10, UPT, UPT, -UR10, URZ, URZ ;  /* 0x000000ff0a0a7290 */ /* 0x000fe4000fffe1ff */
[----:B--2---:R-:W-:Y:S01]  /*4330*/  UISETP.GE.AND UP3, UPT, UR4, 0x1, UPT ;  /* 0x000000010400788c */ /* 0x004fe2000bf66270 */
[----:B-1----:R-:W-:-:S15]  /*4340*/  R2UR UR19, R0 ;  /* 0x00000000001372ca */ /* 0x002fde00000e0000 */
.L_x_90:
[----:B------:R-:W-:Y:S02]  /*4350*/  LEA R0, R10, UR6, 0x3 ;  /* 0x000000060a007c11 */ /* 0x000fe4000f8e18ff */
[----:B------:R-:W-:Y:S02]  /*4360*/  SHF.L.U32 R5, R9, 0x1f, RZ ;  /* 0x0000001f09057819 */ /* 0x000fe400000006ff */
[----:B------:R-:W-:Y:S01]  /*4370*/  PLOP3.LUT P0, PT, PT, PT, UP3, 0x80, 0x8 ;  /* 0x000000000008781c */ /* 0x000fe20003f0f038 */
[----:B------:R-:W-:Y:S01]  /*4380*/  VIADD R3, R0, 0x260 ;  /* 0x0000026000037836 */ /* 0x000fe20000000000 */
[----:B-1----:R-:W1:Y:S02]  /*4390*/  SYNCS.PHASECHK.TRANS64.TRYWAIT P1, [R0+URZ+0x250], R5 ;  /* 0x00025005000075a7 */ /* 0x002e6400080211ff */
[----:B-1--4-:R-:W-:Y:S09]  /*43a0*/  @!P1 BRA `(.L_x_84) ;  /* 0x0000005000449947 */ /* 0x012ff20003800000 */
.L_x_211:
[----:B------:R-:W-:Y:S01]  /*43b0*/  LEA R4, R10, UR6, 0x4 ;  /* 0x000000060a047c11 */ /* 0x000fe2000f8e20ff */
[----:B------:R-:W-:Y:S01]  /*43c0*/  @UP3 ULEA UR4, UR17, UR6, 0x3 ;  /* 0x0000000611043291 */ /* 0x000fe2000f8e18ff */
[----:B------:R-:W-:Y:S01]  /*43d0*/  PLOP3.LUT P2, PT, PT, PT, PT, 0x80, 0x8 ;  /* 0x000000000008781c */ /* 0x000fe20003f4f070 */
[----:B------:R-:W-:Y:S01]  /*43e0*/  ULEA UR9, UR18, UR6, 0x3 ;  /* 0x0000000612097291 */ /* 0x000fe2000f8e18ff */
[----:B------:R-:W-:Y:S02]  /*43f0*/  PRMT R3, RZ, 0x654, R3 ;  /* 0x00000654ff037816 */ /* 0x000fe40000000003 */
[----:B-1----:R-:W1:Y:S01]  /*4400*/  LDS.128 R4, [R4+0x2e0] ;  /* 0x0002e00004047984 */ /* 0x002e620000000c00 */
[----:B------:R-:W-:Y:S02]  /*4410*/  @P0 SHF.L.U32 R2, R8, 0x1f, RZ ;  /* 0x0000001f08020819 */ /* 0x000fe400000006ff */
[----:B------:R-:W-:Y:S01]  /*4420*/  SHF.L.U32 R0, R11, 0x1f, RZ ;  /* 0x0000001f0b007819 */ /* 0x000fe200000006ff */
[----:B------:R-:W-:Y:S01]  /*4430*/  @!PT LDS RZ, [RZ] ;  /* 0x00000000fffff984 */ /* 0x000fe20000000800 */
[----:B------:R-:W-:Y:S01]  /*4440*/  @!PT LDS RZ, [RZ] ;  /* 0x00000000fffff984 */ /* 0x000fe20000000800 */
[----:B------:R-:W-:Y:S01]  /*4450*/  @!PT LDS RZ, [RZ] ;  /* 0x00000000fffff984 */ /* 0x000fe20000000800 */
[----:B------:R-:W-:Y:S01]  /*4460*/  @!PT LDS RZ, [RZ] ;  /* 0x00000000fffff984 */ /* 0x000fe20000000800 */
[----:B------:R2:W-:Y:S06]  /*4470*/  MEMBAR.ALL.CTA ;  /* 0x0000000000007992 */ /* 0x0005ec0000008000 */
[----:B--2---:R-:W2:Y:S02]  /*4480*/  FENCE.VIEW.ASYNC.S ;  /* 0x00000000000073c6 */ /* 0x004ea40000000000 */
[----:B--2---:R2:W-:Y:S01]  /*4490*/  SYNCS.ARRIVE.TRANS64.RED.A1T0 RZ, [R3+URZ], RZ ;  /* 0x000000ff03ff79a7 */ /* 0x0045e200081004ff */
[----:B------:R2:W4:Y:S01]  /*44a0*/  @P0 SYNCS.PHASECHK.TRANS64.TRYWAIT P2, [UR4], R2 ;  /* 0x00000002ff0005a7 */ /* 0x0005220008041104 */
[----:B-1----:R-:W-:Y:S01]  /*44b0*/  LOP3.LUT P1, RZ, R6, 0x1, RZ, 0xc0, !PT ;  /* 0x0000000106ff7812 */ /* 0x002fe2000782c0ff */
[----:B------:R-:W1:Y:S02]  /*44c0*/  SYNCS.PHASECHK.TRANS64.TRYWAIT P0, [UR9+0x290], R0 ;  /* 0x00029000ff0075a7 */ /* 0x000e640008001109 */
[----:B-12-4-:R-:W-:Y:S10]  /*44d0*/  @!P0 BRA `(.L_x_85) ;  /* 0x00000050000c8947 */ /* 0x016ff40003800000 */
.L_x_213:
[----:B------:R-:W-:Y:S01]  /*44e0*/  IADD3 R10, PT, PT, R10, 0x1, RZ ;  /* 0x000000010a0a7810 */ /* 0x000fe20007ffe0ff */
[----:B------:R-:W-:Y:S06]  /*44f0*/  BRA.U !UP3, `(.L_x_86) ;  /* 0x000000010ba07547 */ /* 0x000fec000b800000 */
[----:B------:R-:W-:Y:S02]  /*4500*/  ULEA.HI UR8, UR18, UR18, URZ, 0x1 ;  /* 0x0000001212087291 */ /* 0x000fe4000f8f08ff */
[----:B------:R-:W-:Y:S02]  /*4510*/  UPLOP3.LUT UP4, UPT, UPT, UPT, UPT, 0x40, 0x4 ;  /* 0x000000000004789c */ /* 0x000fe40003f8e870 */
[----:B------:R-:W-:Y:S02]  /*4520*/  USHF.L.U32 UR4, UR8, 0x6, URZ ;  /* 0x0000000608047899 */ /* 0x000fe400080006ff */
[----:B------:R-:W-:Y:S02]  /*4530*/  ULOP3.LUT UR8, UR8, 0xffe, URZ, 0xc0, !UPT ;  /* 0x00000ffe08087892 */ /* 0x000fe4000f8ec0ff */
[----:B------:R-:W-:Y:S02]  /*4540*/  ULOP3.LUT UR4, UR4, 0xffffff80, URZ, 0xc0, !UPT ;  /* 0xffffff8004047892 */ /* 0x000fe4000f8ec0ff */
[----:B------:R-:W-:-:S02]  /*4550*/  UIADD3 UR8, UPT, UPT, -UR8, UR18, URZ ;  /* 0x0000001208087290 */ /* 0x000fc4000fffe1ff */
[----:B------:R-:W-:Y:S01]  /*4560*/  UIADD3 UR4, UPT, UPT, UR19, UR4, URZ ;  /* 0x0000000413047290 */ /* 0x000fe2000fffe0ff */
[----:B------:R-:W-:Y:S01]  /*4570*/  UMOV UR16, UR10 ;  /* 0x0000000a00107c82 */ /* 0x000fe20008000000 */
[----:B------:R-:W-:Y:S02]  /*4580*/  UMOV UR15, UR5 ;  /* 0x00000005000f7c82 */ /* 0x000fe40008000000 */
[----:B------:R-:W-:Y:S01]  /*4590*/  ULEA UR8, UR8, UR4, 0x14 ;  /* 0x0000000408087291 */ /* 0x000fe2000f8ea0ff */
[----:B------:R-:W-:-:S11]  /*45a0*/  UMOV UR14, UR17 ;  /* 0x00000011000e7c82 */ /* 0x000fd60008000000 */
.L_x_89:
[----:B------:R-:W-:Y:S02]  /*45b0*/  UIADD3 UR16, UPT, UPT, UR16, 0x1, URZ ;  /* 0x0000000110107890 */ /* 0x000fe4000fffe0ff */
[----:B--2---:R-:W-:Y:S02]  /*45c0*/  ULEA UR7, UR14, UR6, 0x3 ;  /* 0x000000060e077291 */ /* 0x004fe4000f8e18ff */
[----:B------:R-:W-:Y:S01]  /*45d0*/  UISETP.NE.AND UP0, UPT, UR16, URZ, UPT ;  /* 0x000000ff1000728c */ /* 0x000fe2000bf05270 */
[----:B----4-:R-:W-:Y:S10]  /*45e0*/  @P2 BRA `(.L_x_87) ;  /* 0x00000000000c2947 */ /* 0x010ff40003800000 */
[----:B-1----:R-:W-:Y:S04]  /*45f0*/  SHF.L.U32 R3, R8, 0x1f, RZ ;  /* 0x0000001f08037819 */ /* 0x002fe800000006ff */
[----:B------:R-:W1:Y:S02]  /*4600*/  SYNCS.PHASECHK.TRANS64.TRYWAIT P0, [UR7], R3 ;  /* 0x00000003ff0075a7 */ /* 0x000e640008001107 */
[----:B-1----:R-:W-:Y:S05]  /*4610*/  @!P0 BRA `(.L_x_88) ;  /* 0x0000004c00d48947 */ /* 0x002fea0003800000 */
.L_x_87:
[----:B------:R-:W-:Y:S01]  /*4620*/  UISETP.NE.AND UP1, UPT, UR15, 0x1, UPT ;  /* 0x000000010f00788c */ /* 0x000fe2000bf25270 */
[----:B------:R-:W-:Y:S01]  /*4630*/  PLOP3.LUT P2, PT, PT, PT, PT, 0x80, 0x8 ;  /* 0x000000000008781c */ /* 0x000fe20003f4f070 */
[----:B------:R-:W-:Y:S02]  /*4640*/  UIADD3 UR17, UPT, UPT, UR14, 0x1, URZ ;  /* 0x000000010e117890 */ /* 0x000fe4000fffe0ff */
[----:B------:R-:W-:Y:S02]  /*4650*/  ULEA UR22, UR14, UR12, 0x8 ;  /* 0x0000000c0e167291 */ /* 0x000fe4000f8e40ff */
[----:B------:R-:W-:Y:S01]  /*4660*/  UISETP.NE.AND UP2, UPT, UR17, 0x22, UPT ;  /* 0x000000221100788c */ /* 0x000fe2000bf45270 */
[----:B------:R-:W-:Y:S01]  /*4670*/  PLOP3.LUT P0, PT, PT, PT, UP1, 0x80, 0x8 ;  /* 0x000000000008781c */ /* 0x000fe20003f0f018 */
[----:B------:R-:W-:Y:S02]  /*4680*/  ULEA UR24, UR14, UR11, 0x7 ;  /* 0x0000000b0e187291 */ /* 0x000fe4000f8e38ff */
[----:B------:R-:W-:Y:S02]  /*4690*/  USEL UR13, URZ, 0x1, UP2 ;  /* 0x00000001ff0d7887 */ /* 0x000fe40009000000 */
[----:B------:R-:W-:Y:S02]  /*46a0*/  USEL UR17, UR17, URZ, UP2 ;  /* 0x000000ff11117287 */ /* 0x000fe40009000000 */
[----:B------:R-:W-:Y:S02]  /*46b0*/  UIADD3 UR7, UPT, UPT, UR7, 0x110, URZ ;  /* 0x0000011007077890 */ /* 0x000fe4000fffe0ff */
[----:B------:R-:W-:Y:S01]  /*46c0*/  @UP1 ULEA UR4, UR17, UR6, 0x3 ;  /* 0x0000000611041291 */ /* 0x000fe2000f8e18ff */
[----:B------:R-:W-:Y:S01]  /*46d0*/  LOP3.LUT R8, R8, UR13, RZ, 0x3c, !PT ;  /* 0x0000000d08087c12 */ /* 0x000fe2000f8e3cff */
[----:B------:R-:W-:Y:S01]  /*46e0*/  UMOV UR23, 0xc0004010 ;  /* 0xc000401000177882 */ /* 0x000fe20000000000 */
[----:B------:R-:W-:Y:S01]  /*46f0*/  UMOV UR25, 0xc0004010 ;  /* 0xc000401000197882 */ /* 0x000fe20000000000 */
[----:B------:R-:W-:Y:S01]  /*4700*/  UIADD3 UR15, UPT, UPT, UR15, -0x1, URZ ;  /* 0xffffffff0f0f7890 */ /* 0x000fe2000fffe0ff */
[----:B-1----:R-:W-:Y:S01]  /*4710*/  @P0 SHF.L.U32 R0, R8, 0x1f, RZ ;  /* 0x0000001f08000819 */ /* 0x002fe200000006ff */
[----:B------:R-:W-:Y:S03]  /*4720*/  UMOV UR14, UR17 ;  /* 0x00000011000e7c82 */ /* 0x000fe60008000000 */
[----:B------:R2:W4:Y:S01]  /*4730*/  @P0 SYNCS.PHASECHK.TRANS64.TRYWAIT P2, [UR4], R0 ;  /* 0x00000000ff0005a7 */ /* 0x0005220008041104 */
[----:B------:R2:W-:Y:S01]  /*4740*/  UTCIMMA gdesc[UR24], gdesc[UR22], tmem[UR8], tmem[UR20], idesc[UR21], UP4 ;  /* 0x00ff1416180075ea */ /* 0x0005e2000a000108 */
[----:B------:R-:W-:Y:S01]  /*4750*/  UPLOP3.LUT UP4, UPT, UPT, UPT, UPT, 0x80, 0x8 ;  /* 0x000000000008789c */ /* 0x000fe20003f8f070 */
[----:B------:R2:W-:Y:S01]  /*4760*/  UTCBAR [UR7], URZ ;  /* 0x000000ff070073e9 */ /* 0x0005e200080000ff */
[----:B------:R-:W-:Y:S09]  /*4770*/  BRA.U UP0, `(.L_x_89) ;  /* 0xfffffffd008c7547 */ /* 0x000ff2000b83ffff */
.L_x_86:
[----:B------:R-:W-:Y:S01]  /*4780*/  UIADD3 UR18, UPT, UPT, UR18, 0x1, URZ ;  /* 0x0000000112127890 */ /* 0x000fe2000fffe0ff */
[C---:B------:R-:W-:Y:S01]  /*4790*/  ISETP.NE.AND P0, PT, R10.reuse, 0x2, PT ;  /* 0x000000020a00780c */ /* 0x040fe20003f05270 */
[----:B------:R-:W-:Y:S02]  /*47a0*/  UIADD3 UR9, UPT, UPT, UR9, 0x270, URZ ;  /* 0x0000027009097890 */ /* 0x000fe4000fffe0ff */
[----:B------:R-:W-:Y:S01]  /*47b0*/  UISETP.NE.AND UP0, UPT, UR18, 0x4, UPT ;  /* 0x000000041200788c */ /* 0x000fe2000bf05270 */
[----:B-12---:R-:W-:Y:S02]  /*47c0*/  SEL R0, RZ, 0x1, P0 ;  /* 0x00000001ff007807 */ /* 0x006fe40000000000 */
[----:B------:R-:W-:Y:S01]  /*47d0*/  SEL R10, R10, RZ, P0 ;  /* 0x000000ff0a0a7207 */ /* 0x000fe20000000000 */
[----:B------:R-:W-:Y:S01]  /*47e0*/  USEL UR4, URZ, 0x1, UP0 ;  /* 0x00000001ff047887 */ /* 0x000fe20008000000 */
[----:B------:R-:W-:Y:S01]  /*47f0*/  LOP3.LUT R9, R9, R0, RZ, 0x3c, !PT ;  /* 0x0000000009097212 */ /* 0x000fe200078e3cff */
[----:B------:R-:W-:Y:S01]  /*4800*/  USEL UR18, UR18, URZ, UP0 ;  /* 0x000000ff12127287 */ /* 0x000fe20008000000 */
[----:B------:R1:W-:Y:S03]  /*4810*/  UTCBAR [UR9], URZ ;  /* 0x000000ff090073e9 */ /* 0x0003e600080000ff */
[----:B------:R-:W-:Y:S01]  /*4820*/  LOP3.LUT R11, R11, UR4, RZ, 0x3c, !PT ;  /* 0x000000040b0b7c12 */ /* 0x000fe2000f8e3cff */
[----:B------:R-:W-:Y:S07]  /*4830*/  @P1 BRA `(.L_x_90) ;  /* 0xfffffff800c41947 */ /* 0x000fee000383ffff */
[----:B------:R-:W2:Y:S01]  /*4840*/  S2UR UR4, SR_CgaCtaId ;  /* 0x00000000000479c3 */ /* 0x000ea20000008800 */
[----:B------:R-:W-:Y:S01]  /*4850*/  ELECT P0, URZ, PT ;  /* 0x0000000000ff782f */ /* 0x000fe20003800000 */
[----:B------:R-:W-:Y:S01]  /*4860*/  IMAD.MOV.U32 R0, RZ, RZ, 0x1 ;  /* 0x00000001ff007424 */ /* 0x000fe200078e00ff */
[----:B------:R-:W-:Y:S01]  /*4870*/  UIADD3 UR6, UPT, UPT, UR6, 0x290, URZ ;  /* 0x0000029006067890 */ /* 0x000fe2000fffe0ff */
[----:B------:R-:W-:Y:S01]  /*4880*/  SHF.L.U32 R3, R11, 0x1f, RZ ;  /* 0x0000001f0b037819 */ /* 0x000fe200000006ff */
[----:B------:R-:W-:-:S03]  /*4890*/  UMOV UR5, 0x40 ;  /* 0x0000004000057882 */ /* 0x000fc60000000000 */
[----:B------:R-:W-:Y:S01]  /*48a0*/  UVIRTCOUNT.DEALLOC.SMPOOL 0x80 ;  /* 0x000000800000784c */ /* 0x000fe20000000000 */
[----:B--2---:R-:W-:Y:S02]  /*48b0*/  ULEA UR4, UR4, UR5, 0x18 ;  /* 0x0000000504047291 */ /* 0x004fe4000f8ec0ff */
[----:B------:R-:W-:-:S07]  /*48c0*/  ULEA UR5, UR18, UR6, 0x3 ;  /* 0x0000000612057291 */ /* 0x000fce000f8e18ff */
[----:B------:R2:W-:Y:S02]  /*48d0*/  @P0 STS.U8 [UR4+0x1c], R0 ;  /* 0x00001c00ff000988 */ /* 0x0005e40008000004 */
[----:B------:R-:W3:Y:S02]  /*48e0*/  SYNCS.PHASECHK.TRANS64.TRYWAIT P0, [UR5], R3 ;  /* 0x00000003ff0075a7 */ /* 0x000ee40008001105 */
[----:B--23--:R-:W-:Y:S05]  /*48f0*/  @!P0 BRA `(.L_x_91) ;  /* 0x0000004c00348947 */ /* 0x00cfea0003800000 */
.L_x_216:
[----:B------:R-:W-:-:S04]  /*4900*/  UIADD3 UR7, UPT, UPT, UR18, 0x1, URZ ;  /* 0x0000000112077890 */ /* 0x000fc8000fffe0ff */
[----:B------:R-:W-:-:S04]  /*4910*/  UISETP.NE.AND UP0, UPT, UR7, 0x4, UPT ;  /* 0x000000040700788c */ /* 0x000fc8000bf05270 */
[----:B------:R-:W-:Y:S02]  /*4920*/  USEL UR8, URZ, 0x1, UP0 ;  /* 0x00000001ff087887 */ /* 0x000fe40008000000 */
[----:B------:R-:W-:-:S04]  /*4930*/  USEL UR7, UR7, URZ, UP0 ;  /* 0x000000ff07077287 */ /* 0x000fc80008000000 */
[----:B------:R-:W-:Y:S01]  /*4940*/  ULEA UR5, UR7, UR6, 0x3 ;  /* 0x0000000607057291 */ /* 0x000fe2000f8e18ff */
[----:B------:R-:W-:-:S04]  /*4950*/  LOP3.LUT R2, R11, UR8, RZ, 0x3c, !PT ;  /* 0x000000080b027c12 */ /* 0x000fc8000f8e3cff */
[----:B--2---:R-:W-:-:S04]  /*4960*/  SHF.L.U32 R3, R2, 0x1f, RZ ;  /* 0x0000001f02037819 */ /* 0x004fc800000006ff */
[----:B------:R-:W2:Y:S02]  /*4970*/  SYNCS.PHASECHK.TRANS64.TRYWAIT P0, [UR5], R3 ;  /* 0x00000003ff0075a7 */ /* 0x000ea40008001105 */
[----:B--2---:R-:W-:Y:S05]  /*4980*/  @!P0 BRA `(.L_x_92) ;  /* 0x0000004c00288947 */ /* 0x004fea0003800000 */
.L_x_218:
        /* <DEDUP_REMOVED lines=9> */
.L_x_220:
[----:B------:R-:W-:-:S04]  /*4a20*/  UIADD3 UR7, UPT, UPT, UR7, 0x1, URZ ;  /* 0x0000000107077890 */ /* 0x000fc8000fffe0ff */
[----:B------:R-:W-:-:S04]  /*4a30*/  UISETP.NE.AND UP0, UPT, UR7, 0x4, UPT ;  /* 0x000000040700788c */ /* 0x000fc8000bf05270 */
[----:B------:R-:W-:Y:S02]  /*4a40*/  USEL UR5, URZ, 0x1, UP0 ;  /* 0x00000001ff057887 */ /* 0x000fe40008000000 */
[----:B------:R-:W-:-:S04]  /*4a50*/  USEL UR7, UR7, URZ, UP0 ;  /* 0x000000ff07077287 */ /* 0x000fc80008000000 */
[----:B------:R-:W-:Y:S01]  /*4a60*/  ULEA UR7, UR7, UR6, 0x3 ;  /* 0x0000000607077291 */ /* 0x000fe2000f8e18ff */
[----:B--2---:R-:W-:-:S04]  /*4a70*/  LOP3.LUT R3, R2, UR5, RZ, 0x3c, !PT ;  /* 0x0000000502037c12 */ /* 0x004fc8000f8e3cff */
[----:B------:R-:W-:-:S04]  /*4a80*/  SHF.L.U32 R3, R3, 0x1f, RZ ;  /* 0x0000001f03037819 */ /* 0x000fc800000006ff */
[----:B------:R-:W2:Y:S02]  /*4a90*/  SYNCS.PHASECHK.TRANS64.TRYWAIT P0, [UR7], R3 ;  /* 0x00000003ff0075a7 */ /* 0x000ea40008001107 */
[----:B--2---:R-:W-:Y:S05]  /*4aa0*/  @!P0 BRA `(.L_x_94) ;  /* 0x0000004c00108947 */ /* 0x004fea0003800000 */
.L_x_222:
[----:B------:R-:W-:Y:S01]  /*4ab0*/  NOP ;  /* 0x0000000000007918 */ /* 0x000fe20000000000 */
[----:B--2---:R-:W2:Y:S01]  /*4ac0*/  LDS R0, [UR4+0x14] ;  /* 0x00001404ff007984 */ /* 0x004ea20008000800 */
[----:B------:R-:W-:Y:S01]  /*4ad0*/  ULOP3.LUT UR6, UR19, 0xffff, URZ, 0xc0, !UPT ;  /* 0x0000ffff13067892 */ /* 0x000fe2000f8ec0ff */
[----:B------:R-:W-:Y:S01]  /*4ae0*/  UMOV UR8, 0xffff ;  /* 0x0000ffff00087882 */ /* 0x000fe20000000000 */
[----:B------:R-:W-:Y:S02]  /*4af0*/  UMOV UR5, 0x1 ;  /* 0x0000000100057882 */ /* 0x000fe40000000000 */
[----:B------:R-:W-:-:S04]  /*4b00*/  USHF.R.U32.HI UR6, URZ, 0x5, UR6 ;  /* 0x00000005ff067899 */ /* 0x000fc80008011606 */
[----:B------:R-:W-:Y:S02]  /*4b10*/  USHF.L.U32 UR8, UR8, UR6, URZ ;  /* 0x0000000608087299 */ /* 0x000fe400080006ff */
[----:B------:R-:W-:-:S04]  /*4b20*/  USHF.L.U32 UR5, UR5, UR6, URZ ;  /* 0x0000000605057299 */ /* 0x000fc800080006ff */
[----:B--2---:R-:W-:-:S04]  /*4b30*/  LOP3.LUT R0, R0, UR8, RZ, 0xc0, !PT ;  /* 0x0000000800007c12 */ /* 0x004fc8000f8ec0ff */
[----:B------:R-:W-:-:S13]  /*4b40*/  ISETP.NE.AND P0, PT, R0, UR8, PT ;  /* 0x0000000800007c0c */ /* 0x000fda000bf05270 */
[----:B------:R-:W-:Y:S05]  /*4b50*/  @P0 BRA `(.L_x_95) ;  /* 0x0000000000580947 */ /* 0x000fea0003800000 */
[----:B------:R-:W2:Y:S02]  /*4b60*/  LDS R0, [UR4+0x18] ;  /* 0x00001804ff007984 */ /* 0x000ea40008000800 */
[----:B--2---:R-:W-:-:S04]  /*4b70*/  LOP3.LUT R0, R0, UR5, RZ, 0xc0, !PT ;  /* 0x0000000500007c12 */ /* 0x004fc8000f8ec0ff */
[----:B------:R-:W-:-:S13]  /*4b80*/  ISETP.NE.AND P0, PT, R0, UR5, PT ;  /* 0x0000000500007c0c */ /* 0x000fda000bf05270 */
[----:B------:R-:W-:Y:S05]  /*4b90*/  @P0 BRA `(.L_x_96) ;  /* 0x00000000003c0947 */ /* 0x000fea0003800000 */
[----:B------:R-:W2:Y:S01]  /*4ba0*/  S2R R2, SR_LANEID ;  /* 0x0000000000027919 */ /* 0x000ea20000000000 */
[----:B------:R-:W-:Y:S01]  /*4bb0*/  ULOP3.LUT UR8, URZ, UR8, URZ, 0x33, !UPT ;  /* 0x00000008ff087292 */ /* 0x000fe2000f8e33ff */
[----:B------:R-:W-:Y:S01]  /*4bc0*/  LOP3.LUT R4, RZ, UR5, RZ, 0x33, !PT ;  /* 0x00000005ff047c12 */ /* 0x000fe2000f8e33ff */
[----:B------:R-:W-:Y:S02]  /*4bd0*/  VOTEU.ANY UR7, UPT, PT ;  /* 0x0000000000077886 */ /* 0x000fe400038e0100 */
[----:B------:R-:W-:Y:S01]  /*4be0*/  UFLO.U32 UR7, UR7 ;  /* 0x00000007000772bd */ /* 0x000fe200080e0000 */
[----:B------:R-:W3:Y:S01]  /*4bf0*/  REDUX UR5, R4 ;  /* 0x00000000040573c4 */ /* 0x000ee20000000000 */
[----:B------:R-:W-:-:S06]  /*4c00*/  IMAD.U32 R0, RZ, RZ, UR8 ;  /* 0x00000008ff007e24 */ /* 0x000fcc000f8e00ff */
[----:B------:R1:W-:Y:S01]  /*4c10*/  UTCATOMSWS.AND URZ, UR8 ;  /* 0x0000000800ff79e3 */ /* 0x0003e20008000000 */
[----:B------:R-:W4:Y:S01]  /*4c20*/  REDUX UR6, R0 ;  /* 0x00000000000673c4 */ /* 0x000f220000000000 */
[----:B--2---:R-:W-:Y:S01]  /*4c30*/  ISETP.EQ.U32.AND P0, PT, R2, UR7, PT ;  /* 0x0000000702007c0c */ /* 0x004fe2000bf02070 */
[----:B---3--:R-:W-:Y:S01]  /*4c40*/  IMAD.U32 R2, RZ, RZ, UR5 ;  /* 0x00000005ff027e24 */ /* 0x008fe2000f8e00ff */
[----:B----4-:R-:W-:-:S11]  /*4c50*/  MOV R3, UR6 ;  /* 0x0000000600037c02 */ /* 0x010fd60008000f00 */
[----:B------:R1:W-:Y:S04]  /*4c60*/  @P0 ATOMS.AND RZ, [UR4+0x14], R3 ;  /* 0x00001403ffff098c */ /* 0x0003e8000a800004 */
[----:B------:R1:W-:Y:S01]  /*4c70*/  @P0 ATOMS.AND RZ, [UR4+0x18], R2 ;  /* 0x00001802ffff098c */ /* 0x0003e2000a800004 */
[----:B------:R-:W-:Y:S05]  /*4c80*/  BRA `(.L_x_97) ;  /* 0x0000000000147947 */ /* 0x000fea0003800000 */
.L_x_96:
[----:B------:R-:W-:Y:S02]  /*4c90*/  MOV R2, 0x4cb0 ;  /* 0x00004cb000027802 */ /* 0x000fe40000000f00 */
[----:B-1--45:R-:W-:Y:S05]  /*4ca0*/  CALL.REL.NOINC `($__internal_0_$__cuda_sm10x_tcgen05_guardrail_trap_col_being_dealloced_not_returned_by_alloc) ;  /* 0x0000004c006c7944 */ /* 0x032fea0003c00000 */
[----:B------:R-:W-:Y:S05]  /*4cb0*/  BRA `(.L_x_97) ;  /* 0x0000000000087947 */ /* 0x000fea0003800000 */
.L_x_95:
[----:B------:R-:W-:Y:S02]  /*4cc0*/  MOV R2, 0x4ce0 ;  /* 0x00004ce000027802 */ /* 0x000fe40000000f00 */
[----:B-1--45:R-:W-:Y:S05]  /*4cd0*/  CALL.REL.NOINC `($__internal_2_$__cuda_sm10x_tcgen05_guardrail_trap_unallocated_columns_being_dealloced) ;  /* 0x0000004c00787944 */ /* 0x032fea0003c00000 */
.L_x_97:
[----:B------:R-:W-:Y:S01]  /*4ce0*/  NOP ;  /* 0x0000000000007918 */ /* 0x000fe20000000000 */
[----:B-1----:R-:W-:Y:S05]  /*4cf0*/  EXIT ;  /* 0x000000000000794d */ /* 0x002fea0003800000 */
.L_x_79:
[----:B------:R-:W-:-:S09]  /*4d00*/  UISETP.NE.OR UP2, UPT, UR8, 0x3, !UP2 ;  /* 0x000000030800788c */ /* 0x000fd2000d745670 */
[----:B------:R-:W-:Y:S05]  /*4d10*/  BRA.U UP2, `(.L_x_98) ;  /* 0x0000000d02407547 */ /* 0x000fea000b800000 */
[----:B------:R-:W1:Y:S01]  /*4d20*/  LDC R0, c[0x0][0xb30] ;  /* 0x0002cc00ff007b82 */ /* 0x000e620000000800 */
[----:B------:R-:W2:Y:S01]  /*4d30*/  LDCU.64 UR8, c[0x0][0x888] ;  /* 0x00011100ff0877ac */ /* 0x000ea20008000a00 */
[----:B------:R-:W-:Y:S02]  /*4d40*/  HFMA2 R29, -RZ, RZ, 0, 0 ;  /* 0x00000000ff1d7431 */ /* 0x000fe400000001ff */
[----:B------:R-:W-:Y:S01]  /*4d50*/  IMAD.MOV.U32 R31, RZ, RZ, 0x1 ;  /* 0x00000001ff1f7424 */ /* 0x000fe200078e00ff */
[----:B------:R-:W-:Y:S01]  /*4d60*/  MOV R23, 0x1000 ;  /* 0x0000100000177802 */ /* 0x000fe20000000f00 */
[----:B------:R-:W4:Y:S01]  /*4d70*/  LDCU.64 UR4, c[0x0][0x890] ;  /* 0x00011200ff0477ac */ /* 0x000f220008000a00 */
[----:B------:R-:W-:Y:S01]  /*4d80*/  IMAD.MOV.U32 R30, RZ, RZ, RZ ;  /* 0x000000ffff1e7224 */ /* 0x000fe200078e00ff */
[----:B------:R-:W3:Y:S01]  /*4d90*/  LDC R19, c[0x0][0x370] ;  /* 0x0000dc00ff137b82 */ /* 0x000ee20000000800 */
[----:B------:R-:W-:Y:S01]  /*4da0*/  UMOV UR7, 0x400 ;  /* 0x0000040000077882 */ /* 0x000fe20000000000 */
[----:B------:R-:W-:-:S02]  /*4db0*/  UPLOP3.LUT UP1, UPT, UPT, UPT, UPT, 0x40, 0x4 ;  /* 0x000000000004789c */ /* 0x000fc40003f2e870 */
[----:B------:R-:W-:-:S04]  /*4dc0*/  ULEA UR7, UR37, UR7, 0x18 ;  /* 0x0000000725077291 */ /* 0x000fc8000f8ec0ff */
[----:B------:R-:W3:Y:S01]  /*4dd0*/  LDC R2, c[0x0][0xb0c] ;  /* 0x0002c300ff027b82 */ /* 0x000ee20000000800 */
[----:B------:R-:W-:Y:S02]  /*4de0*/  UIADD3 UR13, UPT, UPT, UR7, 0x228, URZ ;  /* 0x00000228070d7890 */ /* 0x000fe4000fffe0ff */
[----:B--2---:R-:W-:Y:S02]  /*4df0*/  UISETP.NE.U32.AND UP2, UPT, UR8, URZ, UPT ;  /* 0x000000ff0800728c */ /* 0x004fe4000bf45070 */
[----:B------:R-:W-:Y:S02]  /*4e00*/  UIADD3 UR17, UPT, UPT, UR7, 0x220, URZ ;  /* 0x0000022007117890 */ /* 0x000fe4000fffe0ff */
[----:B----4-:R-:W-:Y:S01]  /*4e10*/  UISETP.NE.U32.AND UP3, UPT, UR4, URZ, UPT ;  /* 0x000000ff0400728c */ /* 0x010fe2000bf65070 */
[----:B------:R-:W2:Y:S01]  /*4e20*/  LDC R18, c[0x0][0xb20] ;  /* 0x0002c800ff127b82 */ /* 0x000ea20000000800 */
[----:B-1----:R-:W-:Y:S01]  /*4e30*/  ISETP.NE.AND P1, PT, R0, 0x1, PT ;  /* 0x000000010000780c */ /* 0x002fe20003f25270 */
[----:B------:R-:W-:-:S02]  /*4e40*/  UISETP.NE.AND.EX UP2, UPT, UR9, URZ, UPT, UP2 ;  /* 0x000000ff0900728c */ /* 0x000fc4000bf45320 */
[----:B------:R-:W-:Y:S02]  /*4e50*/  UPRMT UR13, UR37, 0x654, UR13 ;  /* 0x00000654250d7896 */ /* 0x000fe4000800000d */
[----:B------:R-:W-:Y:S02]  /*4e60*/  UISETP.NE.AND.EX UP3, UPT, UR5, URZ, UPT, UP3 ;  /* 0x000000ff0500728c */ /* 0x000fe4000bf65330 */
[----:B------:R-:W1:Y:S08]  /*4e70*/  LDC.64 R32, c[0x0][0x348] ;  /* 0x0000d200ff207b82 */ /* 0x000e700000000a00 */
[----:B------:R-:W4:Y:S08]  /*4e80*/  LDC.64 R16, c[0x0][0xb10] ;  /* 0x0002c400ff107b82 */ /* 0x000f300000000a00 */
[----:B------:R-:W1:Y:S08]  /*4e90*/  LDC.64 R6, c[0x0][0xb18] ;  /* 0x0002c600ff067b82 */ /* 0x000e700000000a00 */
[----:B------:R-:W1:Y:S08]  /*4ea0*/  LDC.64 R4, c[0x0][0xb28] ;  /* 0x0002ca00ff047b82 */ /* 0x000e700000000a00 */
[----:B--23--:R-:W1:Y:S02]  /*4eb0*/  LDC R22, c[0x0][0x374] ;  /* 0x0000dd00ff167b82 */ /* 0x00ce640000000800 */
.L_x_107:
[C---:B------:R-:W-:Y:S02]  /*4ec0*/  LEA R0, R30.reuse, UR7, 0x3 ;  /* 0x000000071e007c11 */ /* 0x040fe4000f8e18ff */
[----:B------:R-:W-:Y:S02]  /*4ed0*/  SHF.L.U32 R3, R29, 0x1f, RZ ;  /* 0x0000001f1d037819 */ /* 0x000fe400000006ff */
[----:B------:R-:W-:Y:S02]  /*4ee0*/  LEA R24, R30, UR7, 0x4 ;  /* 0x000000071e187c11 */ /* 0x000fe4000f8e20ff */
[----:B--2---:R-:W2:Y:S02]  /*4ef0*/  SYNCS.PHASECHK.TRANS64.TRYWAIT P0, [R0+URZ+0x250], R3 ;  /* 0x00025003000075a7 */ /* 0x004ea400080011ff */
[----:B--2---:R-:W-:Y:S05]  /*4f00*/  @!P0 BRA `(.L_x_99) ;  /* 0x0000004800108947 */ /* 0x004fea0003800000 */
.L_x_223:
[----:B------:R-:W-:Y:S01]  /*4f10*/  ISETP.GE.AND P0, PT, R40, 0x1, PT ;  /* 0x000000012800780c */ /* 0x000fe20003f06270 */
[----:B------:R-:W3:Y:S01]  /*4f20*/  LDS.128 R24, [R24+0x2e0] ;  /* 0x0002e00018187984 */ /* 0x000ee20000000c00 */
[----:B--2---:R-:W-:Y:S01]  /*4f30*/  VIADD R0, R0, 0x260 ;  /* 0x0000026000007836 */ /* 0x004fe20000000000 */
[----:B------:R-:W-:Y:S01]  /*4f40*/  @!PT LDS RZ, [RZ] ;  /* 0x00000000fffff984 */ /* 0x000fe20000000800 */
[----:B------:R-:W-:Y:S01]  /*4f50*/  @!PT LDS RZ, [RZ] ;  /* 0x00000000fffff984 */ /* 0x000fe20000000800 */
[----:B------:R-:W-:Y:S01]  /*4f60*/  @!PT LDS RZ, [RZ] ;  /* 0x00000000fffff984 */ /* 0x000fe20000000800 */
[----:B------:R-:W-:Y:S01]  /*4f70*/  @!PT LDS RZ, [RZ] ;  /* 0x00000000fffff984 */ /* 0x000fe20000000800 */
[----:B------:R2:W-:Y:S06]  /*4f80*/  MEMBAR.ALL.CTA ;  /* 0x0000000000007992 */ /* 0x0005ec0000008000 */
[----:B--2---:R-:W2:Y:S01]  /*4f90*/  FENCE.VIEW.ASYNC.S ;  /* 0x00000000000073c6 */ /* 0x004ea20000000000 */
[----:B------:R-:W-:Y:S04]  /*4fa0*/  PRMT R0, RZ, 0x654, R0 ;  /* 0x00000654ff007816 */ /* 0x000fe80000000000 */
[----:B--2---:R2:W-:Y:S01]  /*4fb0*/  SYNCS.ARRIVE.TRANS64.RED.A1T0 RZ, [R0+URZ], RZ ;  /* 0x000000ff00ff79a7 */ /* 0x0045e200081004ff */
[----:B---3--:R-:W-:Y:S11]  /*4fc0*/  LOP3.LUT P3, RZ, R26, 0x1, RZ, 0xc0, !PT ;  /* 0x000000011aff7812 */ /* 0x008ff6000786c0ff */
[----:B------:R-:W-:Y:S02]  /*4fd0*/  @!UPT UIADD3 URZ, UPT, UPT, URZ, URZ, URZ ;  /* 0x000000fffffff290 */ /* 0x000fe4000fffe0ff */
[----:B------:R-:W-:Y:S02]  /*4fe0*/  @P3 MOV R13, R24 ;  /* 0x00000018000d3202 */ /* 0x000fe40000000f00 */
[----:B------:R-:W-:Y:S01]  /*4ff0*/  @P3 LOP3.LUT R8, R25, 0xffff, RZ, 0xc0, !PT ;  /* 0x0000ffff19083812 */ /* 0x000fe200078ec0ff */
[----:B--2---:R-:W-:Y:S06]  /*5000*/  @!P0 BRA `(.L_x_100) ;  /* 0x0000000000a48947 */ /* 0x004fec0003800000 */
[----:B-1----:R-:W-:Y:S01]  /*5010*/  IMAD.HI.U32 R35, R22, R7, RZ ;  /* 0x0000000716237227 */ /* 0x002fe200078e00ff */
[----:B------:R-:W-:Y:S02]  /*5020*/  ISETP.NE.AND P0, PT, R6, 0x1, PT ;  /* 0x000000010600780c */ /* 0x000fe40003f05270 */
[----:B------:R-:W-:Y:S01]  /*5030*/  ISETP.NE.AND P2, PT, R40, 0x1, PT ;  /* 0x000000012800780c */ /* 0x000fe20003f45270 */
[----:B----4-:R-:W-:Y:S01]  /*5040*/  IMAD.HI.U32 R34, R19, R16, RZ ;  /* 0x0000001013227227 */ /* 0x010fe200078e00ff */
[----:B------:R-:W-:Y:S02]  /*5050*/  SHF.R.U32.HI R35, RZ, R18, R35 ;  /* 0x00000012ff237219 */ /* 0x000fe40000011623 */
[----:B------:R-:W-:Y:S01]  /*5060*/  ISETP.NE.AND P4, PT, R2, 0x1, PT ;  /* 0x000000010200780c */ /* 0x000fe20003f85270 */
[----:B------:R-:W-:Y:S01]  /*5070*/  IMAD.HI.U32 R36, R13, R16, RZ ;  /* 0x000000100d247227 */ /* 0x000fe200078e00ff */
[----:B------:R-:W-:Y:S02]  /*5080*/  SHF.R.U32.HI R34, RZ, R17, R34 ;  /* 0x00000011ff227219 */ /* 0x000fe40000011622 */
[----:B------:R-:W-:Y:S01]  /*5090*/  SEL R3, R22, R35, !P0 ;  /* 0x0000002316037207 */ /* 0x000fe20004000000 */
[C---:B------:R-:W-:Y:S01]  /*50a0*/  IMAD.HI.U32 R35, R8.reuse, R7, RZ ;  /* 0x0000000708237227 */ /* 0x040fe200078e00ff */
[----:B------:R-:W-:Y:S02]  /*50b0*/  SEL R11, R19, R34, !P4 ;  /* 0x00000022130b7207 */ /* 0x000fe40006000000 */
[----:B------:R-:W-:Y:S01]  /*50c0*/  SHF.R.U32.HI R36, RZ, R17, R36 ;  /* 0x00000011ff247219 */ /* 0x000fe20000011624 */
[----:B------:R-:W-:Y:S01]  /*50d0*/  IMAD.HI.U32 R38, R3, R4, RZ ;  /* 0x0000000403267227 */ /* 0x000fe200078e00ff */
[----:B------:R-:W-:Y:S03]  /*50e0*/  SHF.R.U32.HI R35, RZ, R18, R35 ;  /* 0x00000012ff237219 */ /* 0x000fe60000011623 */
[----:B------:R-:W-:Y:S01]  /*50f0*/  IMAD.HI.U32 R34, R11, R4, RZ ;  /* 0x000000040b227227 */ /* 0x000fe200078e00ff */
[----:B------:R-:W-:Y:S02]  /*5100*/  @P2 SHF.R.U32.HI R3, RZ, R5, R38 ;  /* 0x00000005ff032219 */ /* 0x000fe40000011626 */
[----:B------:R-:W-:Y:S02]  /*5110*/  SEL R9, R8, R35, !P0 ;  /* 0x0000002308097207 */ /* 0x000fe40004000000 */
[----:B------:R-:W-:Y:S01]  /*5120*/  @P2 SHF.R.U32.HI R11, RZ, R5, R34 ;  /* 0x00000005ff0b2219 */ /* 0x000fe20000011622 */
[C---:B------:R-:W-:Y:S01]  /*5130*/  IMAD R10, R40.reuse, R3, RZ ;  /* 0x00000003280a7224 */ /* 0x040fe200078e02ff */
[----:B------:R-:W-:Y:S01]  /*5140*/  SEL R3, R13, R36, !P4 ;  /* 0x000000240d037207 */ /* 0x000fe20006000000 */
[C---:B------:R-:W-:Y:S03]  /*5150*/  IMAD.HI.U32 R14, R9.reuse, R4, RZ ;  /* 0x00000004090e7227 */ /* 0x040fe600078e00ff */
[----:B------:R-:W-:Y:S01]  /*5160*/  ISETP.GE.AND P0, PT, R9, R10, PT ;  /* 0x0000000a0900720c */ /* 0x000fe20003f06270 */
[C---:B------:R-:W-:Y:S01]  /*5170*/  IMAD R12, R40.reuse, R11, RZ ;  /* 0x0000000b280c7224 */ /* 0x040fe200078e02ff */
[-C--:B------:R-:W-:Y:S04]  /*5180*/  SHF.R.U32.HI R14, RZ, R5.reuse, R14 ;  /* 0x00000005ff0e7219 */ /* 0x080fe8000001160e */
[----:B------:R-:W-:Y:S02]  /*5190*/  ISETP.GE.OR P0, PT, R3, R12, P0 ;  /* 0x0000000c0300720c */ /* 0x000fe40000706670 */
[----:B------:R-:W-:Y:S05]  /*51a0*/  SEL R15, R9, R14, !P2 ;  /* 0x0000000e090f7207 */ /* 0x000fea0005000000 */
[----:B------:R-:W-:Y:S04]  /*51b0*/  IMAD.MOV R14, RZ, RZ, -R15 ;  /* 0x000000ffff0e7224 */ /* 0x000fe800078e0a0f */
[----:B------:R-:W-:Y:S02]  /*51c0*/  IMAD R14, R40, R14, R9 ;  /* 0x0000000e280e7224 */ /* 0x000fe400078e0209 */
[C---:B------:R-:W-:Y:S05]  /*51d0*/  @!P0 IMAD.HI.U32 R10, R3.reuse, R4, RZ ;  /* 0x00000004030a8227 */ /* 0x040fea00078e00ff */
[----:B------:R-:W-:Y:S04]  /*51e0*/  @!P0 SHF.R.U32.HI R10, RZ, R5, R10 ;  /* 0x00000005ff0a8219 */ /* 0x000fe8000001160a */
[----:B------:R-:W-:Y:S01]  /*51f0*/  @!P0 SEL R0, R3, R10, !P2 ;  /* 0x0000000a03008207 */ /* 0x000fe20005000000 */
[----:B------:R-:W-:Y:S03]  /*5200*/  IMAD.MOV R10, RZ, RZ, -R3 ;  /* 0x000000ffff0a7224 */ /* 0x000fe600078e0a03 */
[----:B------:R-:W-:Y:S01]  /*5210*/  @!P0 IADD3 R15, PT, PT, R15, -R0, RZ ;  /* 0x800000000f0f8210 */ /* 0x000fe20007ffe0ff */
[----:B------:R-:W-:Y:S01]  /*5220*/  @!P0 IMAD R0, R11, R14, R0 ;  /* 0x0000000e0b008224 */ /* 0x000fe200078e0200 */
[----:B------:R-:W-:Y:S01]  /*5230*/  IADD3 R11, PT, PT, -R9, RZ, RZ ;  /* 0x000000ff090b7210 */ /* 0x000fe20007ffe1ff */
[----:B------:R-:W-:Y:S02]  /*5240*/  IMAD R13, R2, R10, R13 ;  /* 0x0000000a020d7224 */ /* 0x000fe400078e020d */
[----:B------:R-:W-:Y:S02]  /*5250*/  @!P0 IMAD R9, R15, R40, R3 ;  /* 0x000000280f098224 */ /* 0x000fe400078e0203 */
[----:B------:R-:W-:Y:S02]  /*5260*/  @!P0 IMAD.MOV.U32 R3, RZ, RZ, R0 ;  /* 0x000000ffff038224 */ /* 0x000fe400078e0000 */
[----:B------:R-:W-:Y:S02]  /*5270*/  IMAD R8, R6, R11, R8 ;  /* 0x0000000b06087224 */ /* 0x000fe400078e0208 */
[----:B------:R-:W-:Y:S02]  /*5280*/  IMAD R13, R3, R2, R13 ;  /* 0x00000002030d7224 */ /* 0x000fe400078e020d */
[----:B------:R-:W-:Y:S02]  /*5290*/  IMAD R8, R9, R6, R8 ;  /* 0x0000000609087224 */ /* 0x000fe400078e0208 */
.L_x_100:
[----:B------:R-:W-:Y:S05]  /*52a0*/  BRA.U UP1, `(.L_x_101) ;  /* 0x0000000101107547 */ /* 0x000fea000b800000 */
[----:B------:R-:W-:Y:S04]  /*52b0*/  MOV R0, UR6 ;  /* 0x0000000600007c02 */ /* 0x000fe80008000f00 */
[----:B------:R-:W-:Y:S04]  /*52c0*/  SHF.L.U32 R3, R0, 0x1f, RZ ;  /* 0x0000001f00037819 */ /* 0x000fe800000006ff */
[----:B------:R-:W2:Y:S02]  /*52d0*/  SYNCS.PHASECHK.TRANS64.TRYWAIT P0, [UR7+0x248], R3 ;  /* 0x00024803ff0075a7 */ /* 0x000ea40008001107 */
[----:B--2---:R-:W-:Y:S05]  /*52e0*/  @!P0 BRA `(.L_x_102) ;  /* 0x00000044002c8947 */ /* 0x004fea0003800000 */
.L_x_101:
[----:B------:R-:W-:Y:S02]  /*52f0*/  R2UR UR19, R21 ;  /* 0x00000000151372ca */ /* 0x000fe400000e0000 */
[----:B------:R-:W-:Y:S02]  /*5300*/  R2UR UR18, R20 ;  /* 0x00000000141272ca */ /* 0x000fe400000e0000 */
[----:B------:R-:W-:Y:S02]  /*5310*/  ISETP.NE.U32.AND P2, PT, RZ, UR4, PT ;  /* 0x00000004ff007c0c */ /* 0x000fe4000bf45070 */
[----:B------:R-:W-:Y:S02]  /*5320*/  SHF.L.U32 R12, R31, 0x1f, RZ ;  /* 0x0000001f1f0c7819 */ /* 0x000fe400000006ff */
[----:B------:R-:W-:Y:S05]  /*5330*/  ISETP.NE.AND.EX P2, PT, RZ, UR5, PT, P2 ;  /* 0x00000005ff007c0c */ /* 0x000fea000bf45320 */
[----:B------:R-:W-:Y:S02]  /*5340*/  USHF.L.U32 UR19, UR19, 0x6, URZ ;  /* 0x0000000613137899 */ /* 0x000fe400080006ff */
[----:B------:R-:W-:Y:S01]  /*5350*/  USHF.L.U32 UR18, UR18, 0x7, URZ ;  /* 0x0000000712127899 */ /* 0x000fe200080006ff */
[----:B------:R-:W-:Y:S11]  /*5360*/  BRA.U !UP3, `(.L_x_103) ;  /* 0x000000010b347547 */ /* 0x000ff6000b800000 */
[----:B------:R-:W-:Y:S01]  /*5370*/  UPLOP3.LUT UP0, UPT, UPT, UPT, UP2, 0x80, 0x8 ;  /* 0x000000000008789c */ /* 0x000fe20003f0f020 */
[----:B--2---:R-:W-:Y:S02]  /*5380*/  HFMA2 R0, -RZ, RZ, 0, 5.9604644775390625e-08 ;  /* 0x00000001ff007431 */ /* 0x004fe400000001ff */
[----:B------:R-:W-:Y:S03]  /*5390*/  IMAD.MOV.U32 R91, RZ, RZ, 0x1 ;  /* 0x00000001ff5b7424 */ /* 0x000fe600078e00ff */
[----:B------:R-:W-:Y:S05]  /*53a0*/  PLOP3.LUT P0, PT, PT, PT, UP0, 0x80, 0x8 ;  /* 0x000000000008781c */ /* 0x000fea0003f0f008 */
[----:B------:R-:W2:Y:S01]  /*53b0*/  @UP0 LDCU.64 UR10, c[0x0][0x888] ;  /* 0x00011100ff0a07ac */ /* 0x000ea20008000a00 */
[----:B------:R-:W-:Y:S07]  /*53c0*/  @UP0 UIMAD UR8, UR36, UR4, URZ ;  /* 0x00000004240802a4 */ /* 0x000fee000f8e02ff */
[----:B------:R-:W-:Y:S01]  /*53d0*/  @!P0 PRMT R91, R0, 0x7610, R91 ;  /* 0x00007610005b8816 */ /* 0x000fe2000000005b */
[----:B--2---:R-:W-:Y:S03]  /*53e0*/  @UP0 UIMAD.WIDE UR10, UR8, 0x4, UR10 ;  /* 0x00000004080a08a5 */ /* 0x004fe6000f8e020a */
[----:B------:R-:W2:Y:S03]  /*53f0*/  @!UP0 LDCU UR8, c[0x0][0x880] ;  /* 0x00011000ff0887ac */ /* 0x000ea60008000800 */
[----:B------:R-:W-:Y:S01]  /*5400*/  IMAD.U32 R10, RZ, RZ, UR10 ;  /* 0x0000000aff0a7e24 */ /* 0x000fe2000f8e00ff */
[----:B------:R-:W-:Y:S05]  /*5410*/  MOV R11, UR11 ;  /* 0x0000000b000b7c02 */ /* 0x000fea0008000f00 */
[----:B-----5:R3:W5:Y:S02]  /*5420*/  @P0 LDG.E R50, desc[UR46][R10.64] ;  /* 0x0000002e0a320981 */ /* 0x020764000c1e1900 */
[----:B--23--:R-:W-:Y:S07]  /*5430*/  @!P0 IMAD.U32 R50, RZ, RZ, UR8 ;  /* 0x00000008ff328e24 */ /* 0x00cfee000f8e00ff */
.L_x_103:
[----:B-----5:R-:W-:Y:S01]  /*5440*/  @!P2 ISETP.EQ.AND P0, PT, R50, RZ, PT ;  /* 0x000000ff3200a20c */ /* 0x020fe20003f02270 */
[----:B------:R-:W-:Y:S01]  /*5450*/  @!UPT UIADD3 URZ, UPT, UPT, URZ, URZ, URZ ;  /* 0x000000fffffff290 */ /* 0x000fe2000fffe0ff */
[----:B------:R-:W-:Y:S11]  /*5460*/  @!P2 BRA `(.L_x_104) ;  /* 0x000000000014a947 */ /* 0x000ff60003800000 */
[----:B------:R-:W-:Y:S02]  /*5470*/  LOP3.LUT P2, RZ, R91, 0xff, RZ, 0xc0, !PT ;  /* 0x000000ff5bff7812 */ /* 0x000fe4000784c0ff */
[----:B------:R-:W-:Y:S04]  /*5480*/  PLOP3.LUT P0, PT, PT, PT, UP0, 0x80, 0x8 ;  /* 0x000000000008781c */ /* 0x000fe80003f0f008 */
[----:B------:R-:W-:Y:S07]  /*5490*/  PLOP3.LUT P0, PT, P0, PT, PT, 0x8, 0x80 ;  /* 0x000000000080781c */ /* 0x000fee000070e170 */
[----:B------:R-:W-:Y:S11]  /*54a0*/  @P2 ISETP.EQ.AND P0, PT, R50, RZ, PT ;  /* 0x000000ff3200220c */ /* 0x000ff60003f02270 */
[----:B------:R-:W-:Y:S02]  /*54b0*/  @!UPT UIADD3 URZ, UPT, UPT, URZ, URZ, URZ ;  /* 0x000000fffffff290 */ /* 0x000fe4000fffe0ff */
.L_x_104:
[----:B------:R-:W3:Y:S01]  /*54c0*/  SYNCS.PHASECHK.TRANS64.TRYWAIT P2, [UR7+0x230], R12 ;  /* 0x0002300cff0075a7 */ /* 0x000ee20008041107 */
[----:B------:R-:W-:Y:S04]  /*54d0*/  ELECT P4, URZ, PT ;  /* 0x0000000000ff782f */ /* 0x000fe80003880000 */
[----:B------:R-:W-:Y:S11]  /*54e0*/  PLOP3.LUT P4, PT, P0, P4, PT, 0xf2, 0x2f ;  /* 0x00000000002f781c */ /* 0x000ff60000789e72 */
[----:B------:R-:W-:Y:S02]  /*54f0*/  @!UPT UIADD3 URZ, UPT, UPT, URZ, URZ, URZ ;  /* 0x000000fffffff290 */ /* 0x000fe4000fffe0ff */
[----:B-1----:R-:W-:Y:S05]  /*5500*/  @!P4 IADD3 R21, P0, PT, R32, 0x580, RZ ;  /* 0x000005802015c810 */ /* 0x002fea0007f1e0ff */
[----:B------:R-:W-:Y:S01]  /*5510*/  @!P4 IMAD.X R20, RZ, RZ, R33, P0 ;  /* 0x000000ffff14c224 */ /* 0x000fe200000e0621 */
[----:B---3--:R-:W-:Y:S07]  /*5520*/  @!P2 BRA `(.L_x_105) ;  /* 0x0000004000b4a947 */ /* 0x008fee0003800000 */
.L_x_226:
[----:B------:R-:W3:Y:S01]  /*5530*/  LDC.64 R14, c[0x0][0xb10] ;  /* 0x0002c400ff0e7b82 */ /* 0x000ee20000000a00 */
[----:B------:R-:W-:Y:S01]  /*5540*/  @!P4 R2UR UR8, R20 ;  /* 0x000000001408c2ca */ /* 0x000fe200000e0000 */
[----:B------:R-:W-:Y:S01]  /*5550*/  VOTEU.ALL UP1, P4 ;  /* 0x0000000000ff7886 */ /* 0x000fe20002020000 */
[----:B------:R-:W-:Y:S01]  /*5560*/  @!P4 R2UR UR9, R21 ;  /* 0x000000001509c2ca */ /* 0x000fe200000e0000 */
[----:B------:R-:W-:Y:S01]  /*5570*/  UMOV UR10, 0x0 ;  /* 0x00000000000a7882 */ /* 0x000fe20000000000 */
[----:B------:R-:W-:Y:S03]  /*5580*/  UMOV UR11, 0x10000000 ;  /* 0x10000000000b7882 */ /* 0x000fe60000000000 */
[----:B------:R-:W5:Y:S01]  /*5590*/  LDC.64 R10, c[0x0][0xb18] ;  /* 0x0002c600ff0a7b82 */ /* 0x000f620000000a00 */
[----:B------:R-:W-:Y:S01]  /*55a0*/  @!UP1 UIADD3 UR16, UPT, UPT, UR7, 0x400, URZ ;  /* 0x0000040007109890 */ /* 0x000fe2000fffe0ff */
[----:B------:R-:W-:Y:S01]  /*55b0*/  @P3 SHF.R.U32.HI R28, RZ, 0x10, R25 ;  /* 0x00000010ff1c3819 */ /* 0x000fe20000011619 */
[----:B------:R-:W-:Y:S01]  /*55c0*/  VOTEU.ALL UP1, P4 ;  /* 0x0000000000ff7886 */ /* 0x000fe20002020000 */
[----:B------:R-:W-:Y:S01]  /*55d0*/  UMOV UR20, UR36 ;  /* 0x0000002400147c82 */ /* 0x000fe20008000000 */
[----:B------:R-:W-:Y:S03]  /*55e0*/  VIADD R30, R30, 0x1 ;  /* 0x000000011e1e7836 */ /* 0x000fe60000000000 */
[----:B--2---:R-:W2:Y:S01]  /*55f0*/  @!P1 LDC R0, c[0x0][0xb20] ;  /* 0x0002c800ff009b82 */ /* 0x004ea20000000800 */
[----:B------:R-:W-:Y:S01]  /*5600*/  IMAD.U32 R21, RZ, RZ, UR8 ;  /* 0x00000008ff157e24 */ /* 0x000fe2000f8e00ff */
[----:B------:R-:W-:Y:S06]  /*5610*/  UPRMT UR8, UR37, 0x654, UR17 ;  /* 0x0000065425087896 */ /* 0x000fec0008000011 */
[----:B-1----:R-:W1:Y:S01]  /*5620*/  @!P1 LDC R3, c[0x0][0xb0c] ;  /* 0x0002c300ff039b82 */ /* 0x002e620000000800 */
[----:B------:R-:W-:Y:S01]  /*5630*/  IMAD.U32 R20, RZ, RZ, UR9 ;  /* 0x00000009ff147e24 */ /* 0x000fe2000f8e00ff */
[----:B------:R-:W-:Y:S04]  /*5640*/  @!P4 R2UR UR15, R21 ;  /* 0x00000000150fc2ca */ /* 0x000fe800000e0000 */
[----:B------:R-:W-:Y:S01]  /*5650*/  @!P4 R2UR UR14, R20 ;  /* 0x00000000140ec2ca */ /* 0x000fe200000e0000 */
[----:B------:R-:W-:Y:S11]  /*5660*/  @!P4 IMAD.MOV.U32 R20, RZ, RZ, 0x1000 ;  /* 0x00001000ff14c424 */ /* 0x000ff600078e00ff */
[----:B------:R-:W-:Y:S01]  /*5670*/  @!UPT UIADD3 URZ, UPT, UPT, URZ, URZ, URZ ;  /* 0x000000fffffff290 */ /* 0x000fe2000fffe0ff */
[----:B------:R1:W-:Y:S01]  /*5680*/  @!UP1 UTMALDG.3D [UR16], [UR14], desc[UR10] ;  /* 0x00000a100e0095b4 */ /* 0x0003e20008011000 */
[----:B------:R1:W-:Y:S02]  /*5690*/  @!P4 SYNCS.ARRIVE.TRANS64.RED.A0TR RZ, [UR7+0x220], R20 ;  /* 0x00022014ffffc9a7 */ /* 0x0003e40008300407 */
[----:B-1----:R-:W-:Y:S01]  /*56a0*/  @!P1 ISETP.NE.AND P2, PT, R3, 0x1, PT ;  /* 0x000000010300980c */ /* 0x002fe20003f45270 */
[C---:B---3--:R-:W-:Y:S01]  /*56b0*/  @!P1 IMAD.HI.U32 R14, R13.reuse, R14, RZ ;  /* 0x0000000e0d0e9227 */ /* 0x048fe200078e00ff */
[----:B-----5:R-:W-:Y:S03]  /*56c0*/  @!P1 ISETP.NE.AND P0, PT, R10, 0x1, PT ;  /* 0x000000010a00980c */ /* 0x020fe60003f05270 */
[C---:B------:R-:W-:Y:S01]  /*56d0*/  @!P1 IMAD.HI.U32 R11, R8.reuse, R11, RZ ;  /* 0x0000000b080b9227 */ /* 0x040fe200078e00ff */
[----:B------:R-:W-:Y:S04]  /*56e0*/  @!P1 SHF.R.U32.HI R14, RZ, R15, R14 ;  /* 0x0000000fff0e9219 */ /* 0x000fe8000001160e */
[----:B--2---:R-:W-:Y:S01]  /*56f0*/  @!P1 SHF.R.U32.HI R9, RZ, R0, R11 ;  /* 0x00000000ff099219 */ /* 0x004fe2000001160b */
[----:B------:R-:W-:Y:S01]  /*5700*/  SYNCS.ARRIVE.TRANS64.RED.A1T0 RZ, [UR8], RZ ;  /* 0x000000ffffff79a7 */ /* 0x000fe20008100408 */
[----:B------:R-:W-:Y:S02]  /*5710*/  @!P1 SEL R14, R13, R14, !P2 ;  /* 0x0000000e0d0e9207 */ /* 0x000fe40005000000 */
[----:B------:R-:W-:Y:S01]  /*5720*/  @!P1 SEL R9, R8, R9, !P0 ;  /* 0x0000000908099207 */ /* 0x000fe20004000000 */
[----:B------:R-:W1:Y:S04]  /*5730*/  SYNCS.PHASECHK.TRANS64.TRYWAIT P5, [UR7+0x238], R12 ;  /* 0x0002380cff0075a7 */ /* 0x000e6800080a1107 */
[----:B------:R-:W-:Y:S02]  /*5740*/  @!P1 IMAD.IADD R0, R9, 0x1, -R14 ;  /* 0x0000000109009824 */ /* 0x000fe400078e0a0e */
[----:B------:R-:W-:Y:S02]  /*5750*/  @!P1 IMAD.IADD R9, R14, 0x1, -R9 ;  /* 0x000000010e099824 */ /* 0x000fe400078e0a09 */
[----:B------:R-:W-:Y:S02]  /*5760*/  @!P1 IMAD R13, R0, R3, R13 ;  /* 0x00000003000d9224 */ /* 0x000fe400078e020d */
[----:B------:R-:W-:Y:S01]  /*5770*/  @!P1 IMAD R8, R9, R10, R8 ;  /* 0x0000000a09089224 */ /* 0x000fe200078e0208 */
[----:B-1----:R-:W-:Y:S06]  /*5780*/  @!P5 BRA `(.L_x_106) ;  /* 0x000000400034d947 */ /* 0x002fec0003800000 */
.L_x_228:
[----:B-1----:R-:W-:Y:S01]  /*5790*/  @!P4 IADD3 R3, P0, PT, R32, 0x580, RZ ;  /* 0x000005802003c810 */ /* 0x002fe20007f1e0ff */
[----:B------:R-:W-:Y:S01]  /*57a0*/  VOTEU.ALL UP1, P4 ;  /* 0x0000000000ff7886 */ /* 0x000fe20002020000 */
[----:B------:R-:W-:Y:S01]  /*57b0*/  UMOV UR20, 0x0 ;  /* 0x0000000000147882 */ /* 0x000fe20000000000 */
[----:B------:R-:W-:Y:S01]  /*57c0*/  UMOV UR21, 0x10000000 ;  /* 0x1000000000157882 */ /* 0x000fe20000000000 */
[----:B------:R-:W-:Y:S01]  /*57d0*/  @!P4 R2UR UR9, R3 ;  /* 0x000000000309c2ca */ /* 0x000fe200000e0000 */
[----:B------:R-:W-:Y:S01]  /*57e0*/  @!P4 IMAD.X R0, RZ, RZ, R33, P0 ;  /* 0x000000ffff00c224 */ /* 0x000fe200000e0621 */
[----:B------:R-:W-:Y:S01]  /*57f0*/  @!UP1 UIADD3 UR10, UPT, UPT, UR18, 0x40, URZ ;  /* 0x00000040120a9890 */ /* 0x000fe2000fffe0ff */
[----:B------:R-:W-:Y:S01]  /*5800*/  ISETP.NE.AND P0, PT, R30, 0x2, PT ;  /* 0x000000021e00780c */ /* 0x000fe20003f05270 */
[----:B------:R-:W-:Y:S01]  /*5810*/  UMOV UR11, UR19 ;  /* 0x00000013000b7c82 */ /* 0x000fe20008000000 */
[----:B------:R-:W-:Y:S01]  /*5820*/  UMOV UR12, UR36 ;  /* 0x00000024000c7c82 */ /* 0x000fe20008000000 */
[----:B------:R-:W-:Y:S01]  /*5830*/  @!P4 R2UR UR8, R0 ;  /* 0x000000000008c2ca */ /* 0x000fe200000e0000 */
[----:B------:R-:W-:Y:S01]  /*5840*/  IMAD.IADD R20, R8, 0x1, R83 ;  /* 0x0000000108147824 */ /* 0x000fe200078e0253 */
[----:B------:R-:W-:Y:S01]  /*5850*/  @P3 R2UR UR36, R28 ;  /* 0x000000001c2432ca */ /* 0x000fe200000e0000 */
[----:B------:R-:W-:Y:S01]  /*5860*/  IMAD.IADD R21, R13, 0x1, R90 ;  /* 0x000000010d157824 */ /* 0x000fe200078e025a */
[----:B------:R-:W-:Y:S02]  /*5870*/  SEL R0, RZ, 0x1, P0 ;  /* 0x00000001ff007807 */ /* 0x000fe40000000000 */
[----:B------:R-:W-:Y:S01]  /*5880*/  LOP3.LUT R31, R31, 0x1, RZ, 0x3c, !PT ;  /* 0x000000011f1f7812 */ /* 0x000fe200078e3cff */
[----:B------:R-:W-:Y:S01]  /*5890*/  IMAD.U32 R10, RZ, RZ, UR9 ;  /* 0x00000009ff0a7e24 */ /* 0x000fe2000f8e00ff */
[----:B------:R-:W-:Y:S01]  /*58a0*/  @!UP1 UIADD3 UR9, UPT, UPT, UR7, 0x228, URZ ;  /* 0x0000022807099890 */ /* 0x000fe2000fffe0ff */
[----:B------:R-:W-:Y:S02]  /*58b0*/  LOP3.LUT R29, R29, R0, RZ, 0x3c, !PT ;  /* 0x000000001d1d7212 */ /* 0x000fe400078e3cff */
[----:B------:R-:W-:Y:S02]  /*58c0*/  SEL R30, R30, RZ, P0 ;  /* 0x000000ff1e1e7207 */ /* 0x000fe40000000000 */
[----:B------:R-:W-:Y:S01]  /*58d0*/  IMAD.U32 R11, RZ, RZ, UR8 ;  /* 0x00000008ff0b7e24 */ /* 0x000fe2000f8e00ff */
[----:B------:R-:W-:Y:S01]  /*58e0*/  @!P4 R2UR UR14, R10 ;  /* 0x000000000a0ec2ca */ /* 0x000fe200000e0000 */
[----:B------:R-:W-:Y:S01]  /*58f0*/  @!UP1 UIADD3 UR8, UPT, UPT, UR7, 0x1400, URZ ;  /* 0x0000140007089890 */ /* 0x000fe2000fffe0ff */
[----:B------:R-:W-:Y:S02]  /*5900*/  VOTEU.ALL UP1, P4 ;  /* 0x0000000000ff7886 */ /* 0x000fe40002020000 */
[----:B------:R-:W-:Y:S11]  /*5910*/  @!P4 R2UR UR15, R11 ;  /* 0x000000000b0fc2ca */ /* 0x000ff600000e0000 */
[----:B------:R-:W-:Y:S02]  /*5920*/  @!UPT UIADD3 URZ, UPT, UPT, URZ, URZ, URZ ;  /* 0x000000fffffff290 */ /* 0x000fe4000fffe0ff */
[----:B------:R2:W-:Y:S01]  /*5930*/  @!UP1 UTMALDG.3D [UR8], [UR14], desc[UR20] ;  /* 0x000014080e0095b4 */ /* 0x0005e20008011000 */
[----:B------:R2:W-:Y:S01]  /*5940*/  @!P4 SYNCS.ARRIVE.TRANS64.RED.A0TR RZ, [UR7+0x228], R23 ;  /* 0x00022817ffffc9a7 */ /* 0x0005e20008300407 */
[----:B------:R-:W-:Y:S01]  /*5950*/  UPLOP3.LUT UP1, UPT, UPT, UPT, UPT, 0x80, 0x8 ;  /* 0x000000000008789c */ /* 0x000fe20003f2f070 */
[----:B------:R-:W-:Y:S01]  /*5960*/  SYNCS.ARRIVE.TRANS64.RED.A1T0 RZ, [UR13], RZ ;  /* 0x000000ffffff79a7 */ /* 0x000fe2000810040d */
[----:B------:R-:W-:Y:S09]  /*5970*/  @P3 BRA `(.L_x_107) ;  /* 0xfffffff400503947 */ /* 0x000ff2000383ffff */
[----:B------:R-:W-:-:S04]  /*5980*/  SHF.L.U32 R3, R31, 0x1f, RZ ;  /* 0x0000001f1f037819 */ /* 0x000fc800000006ff */
[----:B------:R-:W1:Y:S02]  /*5990*/  SYNCS.PHASECHK.TRANS64.TRYWAIT P0, [UR7+0x230], R3 ;  /* 0x00023003ff0075a7 */ /* 0x000e640008001107 */
[----:B-1----:R-:W-:Y:S05]  /*59a0*/  @!P0 BRA `(.L_x_108) ;  /* 0x0000003c00c48947 */ /* 0x002fea0003800000 */
.L_x_230:
[----:B-1----:R-:W-:-:S07]  /*59b0*/  MOV R0, UR7 ;  /* 0x0000000700007c02 */ /* 0x002fce0008000f00 */
.L_x_109:
[----:B-1----:R-:W-:-:S04]  /*59c0*/  SHF.L.U32 R3, R31, 0x1f, RZ ;  /* 0x0000001f1f037819 */ /* 0x002fc800000006ff */
[----:B------:R1:W3:Y:S03]  /*59d0*/  SYNCS.PHASECHK.TRANS64.TRYWAIT P0, [R0+URZ+0x238], R3 ;  /* 0x00023803000075a7 */ /* 0x0002e600080011ff */
[----:B---3--:R-:W-:Y:S05]  /*59e0*/  @!P0 NANOSLEEP.SYNCS 0x989680 ;  /* 0x009896800000895d */ /* 0x008fea0003900000 */
[----:B------:R-:W3:Y:S02]  /*59f0*/  @!P0 SYNCS.PHASECHK.TRANS64 P0, [R0+URZ+0x238], R3 ;  /* 0x00023803000085a7 */ /* 0x000ee400080010ff */
[----:B--23--:R-:W-:Y:S05]  /*5a00*/  @P0 EXIT ;  /* 0x000000000000094d */ /* 0x00cfea0003800000 */
[----:B------:R-:W-:Y:S05]  /*5a10*/  BRA `(.L_x_109) ;  /* 0xfffffffc00e87947 */ /* 0x000fea000383ffff */
.L_x_98:
[----:B------:R-:W-:-:S06]  /*5a20*/  UISETP.GE.AND UP1, UPT, UR8, 0x4, UPT ;  /* 0x000000040800788c */ /* 0x000fcc000bf26270 */
[----:B------:R-:W-:-:S13]  /*5a30*/  PLOP3.LUT P0, PT, PT, PT, UP1, 0x80, 0x8 ;  /* 0x000000000008781c */ /* 0x000fda0003f0f018 */
[----:B------:R-:W-:Y:S05]  /*5a40*/  @!P0 EXIT ;  /* 0x000000000000894d */ /* 0x000fea0003800000 */
[----:B------:R-:W-:Y:S01]  /*5a50*/  BAR.SYNC.DEFER_BLOCKING 0x6, 0xa0 ;  /* 0x0182800000007b1d */ /* 0x000fe20000010000 */
[C---:B------:R-:W-:Y:S01]  /*5a60*/  IMAD.SHL.U32 R2, R103.reuse, 0x40, RZ ;  /* 0x0000004067027824 */ /* 0x040fe200078e00ff */
[C---:B------:R-:W-:Y:S01]  /*5a70*/  LOP3.LUT R105, R103.reuse, 0x60, RZ, 0xc0, !PT ;  /* 0x0000006067697812 */ /* 0x040fe200078ec0ff */
[C---:B------:R-:W-:Y:S02]  /*5a80*/  IMAD.SHL.U32 R95, R103.reuse, 0x20, RZ ;  /* 0x00000020675f7824 */ /* 0x040fe400078e00ff */
[----:B------:R-:W-:Y:S02]  /*5a90*/  HFMA2 R44, -RZ, RZ, 0, 0 ;  /* 0x00000000ff2c7431 */ /* 0x000fe400000001ff */
[C---:B------:R-:W-:Y:S01]  /*5aa0*/  IMAD.SHL.U32 R0, R103.reuse, 0x8, RZ ;  /* 0x0000000867007824 */ /* 0x040fe200078e00ff */
[----:B------:R-:W-:Y:S01]  /*5ab0*/  UMOV UR49, 0x400 ;  /* 0x0000040000317882 */ /* 0x000fe20000000000 */
[----:B------:R-:W1:Y:S01]  /*5ac0*/  LDC R93, c[0x0][0x370] ;  /* 0x0000dc00ff5d7b82 */ /* 0x000e620000000800 */
[----:B------:R-:W-:Y:S01]  /*5ad0*/  ULEA UR49, UR37, UR49, 0x18 ;  /* 0x0000003125317291 */ /* 0x000fe2000f8ec0ff */
[----:B------:R-:W-:Y:S01]  /*5ae0*/  LOP3.LUT R5, R2, 0x180, RZ, 0xc0, !PT ;  /* 0x0000018002057812 */ /* 0x000fe200078ec0ff */
[----:B------:R-:W-:Y:S01]  /*5af0*/  IMAD.U32 R46, R103, 0x10000, RZ ;  /* 0x00010000672e7824 */ /* 0x000fe200078e00ff */
[----:B------:R-:W-:Y:S01]  /*5b00*/  LOP3.LUT R95, R95, 0xc00, RZ, 0xc0, !PT ;  /* 0x00000c005f5f7812 */ /* 0x000fe200078ec0ff */
[----:B------:R-:W-:Y:S01]  /*5b10*/  UIADD3 UR4, UPT, UPT, UR49, 0x2400, URZ ;  /* 0x0000240031047890 */ /* 0x000fe2000fffe0ff */
[----:B------:R-:W-:Y:S01]  /*5b20*/  LOP3.LUT R0, R5, 0x30, R0, 0xf8, !PT ;  /* 0x0000003005007812 */ /* 0x000fe200078ef800 */
[----:B------:R-:W-:Y:S01]  /*5b30*/  IMAD.SHL.U32 R5, R103, 0x2, RZ ;  /* 0x0000000267057824 */ /* 0x000fe200078e00ff */
[----:B------:R-:W2:Y:S01]  /*5b40*/  LDC R42, c[0x0][0xb0c] ;  /* 0x0002c300ff2a7b82 */ /* 0x000ea20000000800 */
[----:B------:R-:W-:Y:S01]  /*5b50*/  LOP3.LUT R95, R95, 0x40, R2, 0xf8, !PT ;  /* 0x000000405f5f7812 */ /* 0x000fe200078ef802 */
[----:B------:R-:W-:Y:S01]  /*5b60*/  IMAD.MOV.U32 R102, RZ, RZ, RZ ;  /* 0x000000ffff667224 */ /* 0x000fe200078e00ff */
[----:B------:R-:W-:Y:S01]  /*5b70*/  LOP3.LUT R46, R46, 0x600000, RZ, 0xc0, !PT ;  /* 0x006000002e2e7812 */ /* 0x000fe200078ec0ff */
[----:B------:R-:W-:Y:S01]  /*5b80*/  IMAD.MOV.U32 R107, RZ, RZ, RZ ;  /* 0x000000ffff6b7224 */ /* 0x000fe200078e00ff */
[----:B------:R-:W-:-:S02]  /*5b90*/  LOP3.LUT R0, R0, 0x20, R5, 0x78, !PT ;  /* 0x0000002000007812 */ /* 0x000fc400078e7805 */
[----:B------:R-:W-:Y:S02]  /*5ba0*/  CS2R R100, SRZ ;  /* 0x0000000000647805 */ /* 0x000fe4000001ff00 */
[----:B------:R-:W-:Y:S01]  /*5bb0*/  LOP3.LUT R95, R95, 0x200, R2, 0xf8, !PT ;  /* 0x000002005f5f7812 */ /* 0x000fe200078ef802 */
[----:B------:R-:W4:Y:S01]  /*5bc0*/  LDC R92, c[0x0][0xb20] ;  /* 0x0002c800ff5c7b82 */ /* 0x000f220000000800 */
[----:B------:R-:W3:Y:S01]  /*5bd0*/  LDS R3, [UR49+0x300] ;  /* 0x00030031ff037984 */ /* 0x000ee20008000800 */
[----:B------:R-:W-:Y:S01]  /*5be0*/  LOP3.LUT R103, R103, 0x2, RZ, 0xc0, !PT ;  /* 0x0000000267677812 */ /* 0x000fe200078ec0ff */
[----:B------:R-:W-:Y:S01]  /*5bf0*/  IMAD.MOV.U32 R99, RZ, RZ, RZ ;  /* 0x000000ffff637224 */ /* 0x000fe200078e00ff */
[----:B------:R-:W-:Y:S01]  /*5c00*/  LOP3.LUT R95, R95, R0, RZ, 0xfc, !PT ;  /* 0x000000005f5f7212 */ /* 0x000fe200078efcff */
[----:B------:R-:W-:Y:S01]  /*5c10*/  IMAD.U32 R104, RZ, RZ, UR4 ;  /* 0x00000004ff687e24 */ /* 0x000fe2000f8e00ff */
[----:B------:R-:W-:Y:S01]  /*5c20*/  IADD3 R97, PT, PT, -R103, RZ, RZ ;  /* 0x000000ff67617210 */ /* 0x000fe20007ffe1ff */
[----:B------:R-:W1:Y:S01]  /*5c30*/  LDCU.64 UR52, c[0x0][0x348] ;  /* 0x00006900ff3477ac */ /* 0x000e620008000a00 */
[----:B------:R-:W1:Y:S01]  /*5c40*/  LDC R41, c[0x0][0xb30] ;  /* 0x0002cc00ff297b82 */ /* 0x000e620000000800 */
[----:B------:R-:W1:Y:S01]  /*5c50*/  LDCU.64 UR38, c[0x0][0x888] ;  /* 0x00011100ff2677ac */ /* 0x000e620008000a00 */
[----:B------:R-:W1:Y:S06]  /*5c60*/  LDCU.64 UR44, c[0x0][0x890] ;  /* 0x00011200ff2c77ac */ /* 0x000e6c0008000a00 */
[----:B------:R-:W1:Y:S01]  /*5c70*/  LDC.64 R88, c[0x0][0xb10] ;  /* 0x0002c400ff587b82 */ /* 0x000e620000000a00 */
[----:B------:R-:W-:-:S07]  /*5c80*/  UIADD3 UR48, UPT, UPT, UR49, 0x400, URZ ;  /* 0x0000040031307890 */ /* 0x000fce000fffe0ff */
[----:B------:R-:W1:Y:S08]  /*5c90*/  LDC.64 R38, c[0x0][0xb18] ;  /* 0x0002c600ff267b82 */ /* 0x000e700000000a00 */
[----:B------:R-:W1:Y:S08]  /*5ca0*/  LDC.64 R36, c[0x0][0xb28] ;  /* 0x0002ca00ff247b82 */ /* 0x000e700000000a00 */
[----:B------:R-:W1:Y:S01]  /*5cb0*/  LDC.64 R86, c[0x0][0x8b0] ;  /* 0x00022c00ff567b82 */ /* 0x000e620000000a00 */
[----:B---3--:R-:W-:-:S07]  /*5cc0*/  IMAD.IADD R46, R3, 0x1, R46 ;  /* 0x00000001032e7824 */ /* 0x008fce00078e022e */
[----:B------:R-:W3:Y:S08]  /*5cd0*/  LDC.64 R84, c[0x0][0x8a8] ;  /* 0x00022a00ff547b82 */ /* 0x000ef00000000a00 */
[----:B--2-4-:R-:W1:Y:S02]  /*5ce0*/  LDC R94, c[0x0][0x374] ;  /* 0x0000dd00ff5e7b82 */ /* 0x014e640000000800 */
.L_x_135:
[----:B------:R-:W-:Y:S02]  /*5cf0*/  LEA R0, R107, UR49, 0x3 ;  /* 0x000000316b007c11 */ /* 0x000fe4000f8e18ff */
[----:B------:R-:W-:Y:S02]  /*5d00*/  SHF.L.U32 R3, R101, 0x1f, RZ ;  /* 0x0000001f65037819 */ /* 0x000fe400000006ff */
[----:B------:R-:W-:Y:S02]  /*5d10*/  LEA R16, R107, UR49, 0x4 ;  /* 0x000000316b107c11 */ /* 0x000fe4000f8e20ff */
[----:B------:R-:W2:Y:S02]  /*5d20*/  SYNCS.PHASECHK.TRANS64.TRYWAIT P0, [R0+URZ+0x250], R3 ;  /* 0x00025003000075a7 */ /* 0x000ea400080011ff */
[----:B-12---:R-:W-:Y:S05]  /*5d30*/  @!P0 BRA `(.L_x_110) ;  /* 0x0000003800f88947 */ /* 0x006fea0003800000 */
.L_x_231:
[----:B------:R-:W4:Y:S01]  /*5d40*/  LDC.64 R12, c[0x0][0xb10] ;  /* 0x0002c400ff0c7b82 */ /* 0x000f220000000a00 */
[----:B------:R-:W3:Y:S01]  /*5d50*/  LDS.128 R16, [R16+0x2e0] ;  /* 0x0002e00010107984 */ /* 0x000ee20000000c00 */
[----:B-1----:R-:W-:Y:S01]  /*5d60*/  ISETP.NE.AND P1, PT, R41, 0x1, PT ;  /* 0x000000012900780c */ /* 0x002fe20003f25270 */
[----:B--2---:R-:W-:Y:S01]  /*5d70*/  VIADD R0, R0, 0x260 ;  /* 0x0000026000007836 */ /* 0x004fe20000000000 */
[----:B------:R-:W-:Y:S04]  /*5d80*/  ISETP.GE.AND P0, PT, R40, 0x1, PT ;  /* 0x000000012800780c */ /* 0x000fe80003f06270 */
[----:B------:R-:W1:Y:S01]  /*5d90*/  LDC.64 R10, c[0x0][0xb18] ;  /* 0x0002c600ff0a7b82 */ /* 0x000e620000000a00 */
[----:B------:R-:W-:Y:S01]  /*5da0*/  PRMT R0, RZ, 0x654, R0 ;  /* 0x00000654ff007816 */ /* 0x000fe20000000000 */
[----:B------:R-:W-:Y:S01]  /*5db0*/  @!PT LDS RZ, [RZ] ;  /* 0x00000000fffff984 */ /* 0x000fe20000000800 */
[----:B------:R-:W-:Y:S01]  /*5dc0*/  @!PT LDS RZ, [RZ] ;  /* 0x00000000fffff984 */ /* 0x000fe20000000800 */
[----:B------:R-:W-:Y:S01]  /*5dd0*/  @!PT LDS RZ, [RZ] ;  /* 0x00000000fffff984 */ /* 0x000fe20000000800 */
[----:B------:R-:W-:Y:S01]  /*5de0*/  @!PT LDS RZ, [RZ] ;  /* 0x00000000fffff984 */ /* 0x000fe20000000800 */
[----:B------:R2:W-:Y:S06]  /*5df0*/  MEMBAR.ALL.CTA ;  /* 0x0000000000007992 */ /* 0x0005ec0000008000 */
[----:B--2---:R-:W2:Y:S01]  /*5e00*/  FENCE.VIEW.ASYNC.S ;  /* 0x00000000000073c6 */ /* 0x004ea20000000000 */
[----:B------:R-:W1:Y:S08]  /*5e10*/  @!P1 LDC R14, c[0x0][0xb20] ;  /* 0x0002c800ff0e9b82 */ /* 0x000e700000000800 */
[----:B------:R-:W1:Y:S01]  /*5e20*/  @!P1 LDC R9, c[0x0][0xb0c] ;  /* 0x0002c300ff099b82 */ /* 0x000e620000000800 */
[----:B--2---:R2:W-:Y:S01]  /*5e30*/  SYNCS.ARRIVE.TRANS64.RED.A1T0 RZ, [R0+URZ], RZ ;  /* 0x000000ff00ff79a7 */ /* 0x0045e200081004ff */
[----:B---3--:R-:W-:Y:S04]  /*5e40*/  LOP3.LUT P4, RZ, R18, 0x1, RZ, 0xc0, !PT ;  /* 0x0000000112ff7812 */ /* 0x008fe8000788c0ff */
[----:B------:R-:W-:Y:S09]  /*5e50*/  P2R R106, PR, RZ, 0x10 ;  /* 0x00000010ff6a7803 */ /* 0x000ff20000000000 */
[----:B------:R-:W-:Y:S02]  /*5e60*/  @P4 MOV R45, R16 ;  /* 0x00000010002d4202 */ /* 0x000fe40000000f00 */
[----:B------:R-:W-:Y:S01]  /*5e70*/  @P4 LOP3.LUT R43, R17, 0xffff, RZ, 0xc0, !PT ;  /* 0x0000ffff112b4812 */ /* 0x000fe200078ec0ff */
[----:B--2-4-:R-:W-:Y:S06]  /*5e80*/  @!P0 BRA `(.L_x_111) ;  /* 0x0000000000a48947 */ /* 0x014fec0003800000 */
[----:B------:R-:W-:Y:S01]  /*5e90*/  IMAD.HI.U32 R23, R94, R39, RZ ;  /* 0x000000275e177227 */ /* 0x000fe200078e00ff */
[----:B------:R-:W-:Y:S02]  /*5ea0*/  ISETP.NE.AND P0, PT, R38, 0x1, PT ;  /* 0x000000012600780c */ /* 0x000fe40003f05270 */
[----:B------:R-:W-:Y:S01]  /*5eb0*/  ISETP.NE.AND P2, PT, R40, 0x1, PT ;  /* 0x000000012800780c */ /* 0x000fe20003f45270 */
[----:B------:R-:W-:Y:S01]  /*5ec0*/  IMAD.HI.U32 R22, R93, R88, RZ ;  /* 0x000000585d167227 */ /* 0x000fe200078e00ff */
[----:B------:R-:W-:Y:S02]  /*5ed0*/  SHF.R.U32.HI R23, RZ, R92, R23 ;  /* 0x0000005cff177219 */ /* 0x000fe40000011617 */
[----:B------:R-:W-:Y:S01]  /*5ee0*/  ISETP.NE.AND P3, PT, R42, 0x1, PT ;  /* 0x000000012a00780c */ /* 0x000fe20003f65270 */
[----:B------:R-:W-:Y:S01]  /*5ef0*/  IMAD.HI.U32 R26, R45, R88, RZ ;  /* 0x000000582d1a7227 */ /* 0x000fe200078e00ff */
[----:B------:R-:W-:Y:S02]  /*5f00*/  SHF.R.U32.HI R22, RZ, R89, R22 ;  /* 0x00000059ff167219 */ /* 0x000fe40000011616 */
[----:B------:R-:W-:Y:S01]  /*5f10*/  SEL R3, R94, R23, !P0 ;  /* 0x000000175e037207 */ /* 0x000fe20004000000 */
[----:B------:R-:W-:Y:S01]  /*5f20*/  IMAD.HI.U32 R23, R43, R39, RZ ;  /* 0x000000272b177227 */ /* 0x000fe200078e00ff */
[----:B------:R-:W-:Y:S02]  /*5f30*/  SEL R7, R93, R22, !P3 ;  /* 0x000000165d077207 */ /* 0x000fe40005800000 */
[----:B------:R-:W-:Y:S01]  /*5f40*/  SHF.R.U32.HI R26, RZ, R89, R26 ;  /* 0x00000059ff1a7219 */ /* 0x000fe2000001161a */
[-C--:B------:R-:W-:Y:S04]  /*5f50*/  IMAD.HI.U32 R22, R3, R36.reuse, RZ ;  /* 0x0000002403167227 */ /* 0x080fe800078e00ff */
[----:B------:R-:W-:Y:S01]  /*5f60*/  IMAD.HI.U32 R24, R7, R36, RZ ;  /* 0x0000002407187227 */ /* 0x000fe200078e00ff */
[-C--:B------:R-:W-:Y:S02]  /*5f70*/  @P2 SHF.R.U32.HI R3, RZ, R37.reuse, R22 ;  /* 0x00000025ff032219 */ /* 0x080fe40000011616 */
[----:B------:R-:W-:Y:S02]  /*5f80*/  SHF.R.U32.HI R22, RZ, R92, R23 ;  /* 0x0000005cff167219 */ /* 0x000fe40000011617 */
[----:B------:R-:W-:Y:S01]  /*5f90*/  @P2 SHF.R.U32.HI R7, RZ, R37, R24 ;  /* 0x00000025ff072219 */ /* 0x000fe20000011618 */
[C---:B------:R-:W-:Y:S01]  /*5fa0*/  IMAD R2, R40.reuse, R3, RZ ;  /* 0x0000000328027224 */ /* 0x040fe200078e02ff */
[----:B------:R-:W-:Y:S02]  /*5fb0*/  SEL R5, R43, R22, !P0 ;  /* 0x000000162b057207 */ /* 0x000fe40004000000 */
[----:B------:R-:W-:Y:S01]  /*5fc0*/  SEL R3, R45, R26, !P3 ;  /* 0x0000001a2d037207 */ /* 0x000fe20005800000 */
[----:B------:R-:W-:Y:S01]  /*5fd0*/  IMAD R4, R40, R7, RZ ;  /* 0x0000000728047224 */ /* 0x000fe200078e02ff */
[C---:B------:R-:W-:Y:S01]  /*5fe0*/  ISETP.GE.AND P0, PT, R5.reuse, R2, PT ;  /* 0x000000020500720c */ /* 0x040fe20003f06270 */
[----:B------:R-:W-:Y:S03]  /*5ff0*/  IMAD.HI.U32 R6, R5, R36, RZ ;  /* 0x0000002405067227 */ /* 0x000fe600078e00ff */
[----:B------:R-:W-:Y:S01]  /*6000*/  ISETP.GE.OR P0, PT, R3, R4, P0 ;  /* 0x000000040300720c */ /* 0x000fe20000706670 */
[----:B------:R-:W-:Y:S01]  /*6010*/  IMAD.MOV R4, RZ, RZ, -R3 ;  /* 0x000000ffff047224 */ /* 0x000fe200078e0a03 */
[-C--:B------:R-:W-:Y:S03]  /*6020*/  SHF.R.U32.HI R6, RZ, R37.reuse, R6 ;  /* 0x00000025ff067219 */ /* 0x080fe60000011606 */
[----:B------:R-:W-:Y:S01]  /*6030*/  IMAD R45, R42, R4, R45 ;  /* 0x000000042a2d7224 */ /* 0x000fe200078e022d */
[----:B------:R-:W-:Y:S05]  /*6040*/  SEL R15, R5, R6, !P2 ;  /* 0x00000006050f7207 */ /* 0x000fea0005000000 */
[----:B------:R-:W-:Y:S02]  /*6050*/  IMAD.MOV R6, RZ, RZ, -R15 ;  /* 0x000000ffff067224 */ /* 0x000fe400078e0a0f */
[C---:B------:R-:W-:Y:S04]  /*6060*/  @!P0 IMAD.HI.U32 R2, R3.reuse, R36, RZ ;  /* 0x0000002403028227 */ /* 0x040fe800078e00ff */
[----:B------:R-:W-:Y:S01]  /*6070*/  IMAD R6, R40, R6, R5 ;  /* 0x0000000628067224 */ /* 0x000fe200078e0205 */
[----:B------:R-:W-:Y:S04]  /*6080*/  @!P0 SHF.R.U32.HI R2, RZ, R37, R2 ;  /* 0x00000025ff028219 */ /* 0x000fe80000011602 */
[----:B------:R-:W-:Y:S02]  /*6090*/  @!P0 SEL R0, R3, R2, !P2 ;  /* 0x0000000203008207 */ /* 0x000fe40005000000 */
[----:B------:R-:W-:Y:S02]  /*60a0*/  IADD3 R2, PT, PT, -R5, RZ, RZ ;  /* 0x000000ff05027210 */ /* 0x000fe40007ffe1ff */
[----:B------:R-:W-:Y:S01]  /*60b0*/  @!P0 IADD3 R8, PT, PT, R15, -R0, RZ ;  /* 0x800000000f088210 */ /* 0x000fe20007ffe0ff */
[----:B------:R-:W-:Y:S02]  /*60c0*/  @!P0 IMAD R0, R7, R6, R0 ;  /* 0x0000000607008224 */ /* 0x000fe400078e0200 */
[----:B------:R-:W-:Y:S02]  /*60d0*/  IMAD R43, R38, R2, R43 ;  /* 0x00000002262b7224 */ /* 0x000fe400078e022b */
[----:B------:R-:W-:Y:S02]  /*60e0*/  @!P0 IMAD R5, R8, R40, R3 ;  /* 0x0000002808058224 */ /* 0x000fe400078e0203 */
[----:B------:R-:W-:Y:S04]  /*60f0*/  @!P0 IMAD.MOV.U32 R3, RZ, RZ, R0 ;  /* 0x000000ffff038224 */ /* 0x000fe800078e0000 */
[----:B------:R-:W-:Y:S02]  /*6100*/  IMAD R45, R3, R42, R45 ;  /* 0x0000002a032d7224 */ /* 0x000fe400078e022d */
[----:B------:R-:W-:Y:S07]  /*6110*/  IMAD R43, R5, R38, R43 ;  /* 0x00000026052b7224 */ /* 0x000fee00078e022b */
.L_x_111:
[----:B-1----:R-:W-:Y:S01]  /*6120*/  @!P1 ISETP.NE.AND P0, PT, R10, 0x1, PT ;  /* 0x000000010a00980c */ /* 0x002fe20003f05270 */
[----:B------:R-:W-:Y:S01]  /*6130*/  @!P1 IMAD.HI.U32 R0, R45, R12, RZ ;  /* 0x0000000c2d009227 */ /* 0x000fe200078e00ff */
[----:B------:R-:W-:Y:S01]  /*6140*/  @!P1 ISETP.NE.AND P2, PT, R9, 0x1, PT ;  /* 0x000000010900980c */ /* 0x000fe20003f45270 */
[----:B------:R-:W-:Y:S01]  /*6150*/  ULOP3.LUT UP0, URZ, UR48, 0x1b0, URZ, 0xc0, !UPT ;  /* 0x000001b030ff7892 */ /* 0x000fe2000f80c0ff */
[----:B------:R-:W-:Y:S01]  /*6160*/  R2UR UR42, R21 ;  /* 0x00000000152a72ca */ /* 0x000fe200000e0000 */
[----:B------:R-:W-:Y:S01]  /*6170*/  @!P1 IMAD.HI.U32 R3, R43, R11, RZ ;  /* 0x0000000b2b039227 */ /* 0x000fe200078e00ff */
[----:B------:R-:W-:Y:S02]  /*6180*/  @!P1 SHF.R.U32.HI R0, RZ, R13, R0 ;  /* 0x0000000dff009219 */ /* 0x000fe40000011600 */
[----:B------:R-:W-:Y:S01]  /*6190*/  R2UR UR41, R20 ;  /* 0x00000000142972ca */ /* 0x000fe200000e0000 */
[----:B------:R-:W-:Y:S01]  /*61a0*/  VIADD R107, R107, 0x1 ;  /* 0x000000016b6b7836 */ /* 0x000fe20000000000 */
[----:B------:R-:W-:Y:S02]  /*61b0*/  @!P1 SHF.R.U32.HI R2, RZ, R14, R3 ;  /* 0x0000000eff029219 */ /* 0x000fe40000011603 */
[----:B------:R-:W-:Y:S02]  /*61c0*/  @!P1 SEL R3, R45, R0, !P2 ;  /* 0x000000002d039207 */ /* 0x000fe40005000000 */
[----:B------:R-:W-:Y:S02]  /*61d0*/  @!P1 SEL R2, R43, R2, !P0 ;  /* 0x000000022b029207 */ /* 0x000fe40004000000 */
[----:B------:R-:W-:Y:S01]  /*61e0*/  @P4 SHF.R.U32.HI R98, RZ, 0x10, R17 ;  /* 0x00000010ff624819 */ /* 0x000fe20000011611 */
[----:B------:R-:W-:Y:S02]  /*61f0*/  USHF.L.U32 UR42, UR42, 0x6, URZ ;  /* 0x000000062a2a7899 */ /* 0x000fe400080006ff */
[----:B------:R-:W-:Y:S02]  /*6200*/  @!P1 IMAD.IADD R0, R2, 0x1, -R3 ;  /* 0x0000000102009824 */ /* 0x000fe400078e0a03 */
[----:B------:R-:W-:Y:S01]  /*6210*/  @!P1 IMAD.IADD R2, R3, 0x1, -R2 ;  /* 0x0000000103029824 */ /* 0x000fe200078e0a02 */
[----:B------:R-:W-:Y:S01]  /*6220*/  USHF.L.U32 UR41, UR41, 0x7, URZ ;  /* 0x0000000729297899 */ /* 0x000fe200080006ff */
[----:B------:R-:W-:Y:S02]  /*6230*/  @!P1 IMAD R45, R0, R9, R45 ;  /* 0x00000009002d9224 */ /* 0x000fe400078e022d */
[----:B------:R-:W-:Y:S01]  /*6240*/  @!P1 IMAD R43, R2, R10, R43 ;  /* 0x0000000a022b9224 */ /* 0x000fe200078e022b */
[----:B------:R-:W-:Y:S08]  /*6250*/  BRA.U !UP0, `(.L_x_112) ;  /* 0x0000000108407547 */ /* 0x000ff0000b800000 */
[----:B------:R-:W1:Y:S01]  /*6260*/  LDCU.64 UR8, c[0x4][0x80] ;  /* 0x01001000ff0877ac */ /* 0x000e620008000a00 */
[----:B------:R-:W-:Y:S01]  /*6270*/  MOV R3, 0x0 ;  /* 0x0000000000037802 */ /* 0x000fe20000000f00 */
[----:B------:R-:W-:Y:S02]  /*6280*/  HFMA2 R12, -RZ, RZ, 0, 5.9604644775390625e-08 ;  /* 0x00000001ff0c7431 */ /* 0x000fe400000001ff */
[----:B------:R-:W-:Y:S02]  /*6290*/  IMAD.MOV.U32 R8, RZ, RZ, 0x70 ;  /* 0x00000070ff087424 */ /* 0x000fe400078e00ff */
[----:B------:R-:W-:Y:S01]  /*62a0*/  IMAD.MOV.U32 R13, RZ, RZ, RZ ;  /* 0x000000ffff0d7224 */ /* 0x000fe200078e00ff */
[----:B------:R-:W2:Y:S01]  /*62b0*/  LDCU.64 UR6, c[0x4][0x88] ;  /* 0x01001100ff0677ac */ /* 0x000ea20008000a00 */
[----:B------:R-:W3:Y:S01]  /*62c0*/  LDC.64 R2, c[0x4][R3] ;  /* 0x0100000003027b82 */ /* 0x000ee20000000a00 */
[----:B------:R-:W4:Y:S01]  /*62d0*/  LDCU.64 UR4, c[0x4][0x8] ;  /* 0x01000100ff0477ac */ /* 0x000f220008000a00 */
[----:B-1----:R-:W-:Y:S01]  /*62e0*/  MOV R5, UR9 ;  /* 0x0000000900057c02 */ /* 0x002fe20008000f00 */
[----:B------:R-:W-:Y:S01]  /*62f0*/  IMAD.U32 R4, RZ, RZ, UR8 ;  /* 0x00000008ff047e24 */ /* 0x000fe2000f8e00ff */
[----:B--2---:R-:W-:Y:S01]  /*6300*/  MOV R7, UR7 ;  /* 0x0000000700077c02 */ /* 0x004fe20008000f00 */
[----:B------:R-:W-:Y:S01]  /*6310*/  IMAD.U32 R6, RZ, RZ, UR6 ;  /* 0x00000006ff067e24 */ /* 0x000fe2000f8e00ff */
[----:B----4-:R-:W-:Y:S01]  /*6320*/  MOV R11, UR5 ;  /* 0x00000005000b7c02 */ /* 0x010fe20008000f00 */
[----:B------:R-:W-:Y:S02]  /*6330*/  IMAD.U32 R10, RZ, RZ, UR4 ;  /* 0x00000004ff0a7e24 */ /* 0x000fe4000f8e00ff */
[----:B------:R-:W-:Y:S07]  /*6340*/  LEPC R20, `(.L_x_112) ;  /* 0x000000001014794e */ /* 0x000fee0000000000 */
[----:B---3-5:R-:W-:Y:S05]  /*6350*/  CALL.ABS.NOINC R2 ;  /* 0x0000000002007343 */ /* 0x028fea0003c00000 */
.L_x_112:
[----:B------:R-:W-:Y:S01]  /*6360*/  LOP3.LUT P0, RZ, R104, 0x1b0, RZ, 0xc0, !PT ;  /* 0x000001b068ff7812 */ /* 0x000fe2000780c0ff */
[----:B------:R-:W-:Y:S11]  /*6370*/  BSSY.RECONVERGENT B6, `(.L_x_113) ;  /* 0x0000013000067945 */ /* 0x000ff60003800200 */
[----:B------:R-:W-:Y:S01]  /*6380*/  @!UPT UIADD3 URZ, UPT, UPT, URZ, URZ, URZ ;  /* 0x000000fffffff290 */ /* 0x000fe2000fffe0ff */
[----:B------:R-:W-:Y:S05]  /*6390*/  @!P0 BRA `(.L_x_114) ;  /* 0x0000000000408947 */ /* 0x000fea0003800000 */
        /* <DEDUP_REMOVED lines=16> */
.L_x_114:
[----:B------:R-:W-:Y:S05]  /*64a0*/  BSYNC.RECONVERGENT B6 ;  /* 0x0000000000067941 */ /* 0x000fea0003800200 */
.L_x_113:
[----:B------:R-:W-:Y:S01]  /*64b0*/  ISETP.NE.U32.AND P4, PT, R86, RZ, PT ;  /* 0x000000ff5600720c */ /* 0x000fe20003f85070 */
[----:B------:R-:W-:Y:S01]  /*64c0*/  UISETP.NE.AND UP2, UPT, UR50, URZ, UPT ;  /* 0x000000ff3200728c */ /* 0x000fe2000bf45270 */
[----:B------:R-:W-:Y:S01]  /*64d0*/  ISETP.NE.U32.AND P2, PT, RZ, UR38, PT ;  /* 0x00000026ff007c0c */ /* 0x000fe2000bf45070 */
[----:B------:R-:W-:Y:S01]  /*64e0*/  UISETP.NE.U32.AND UP1, UPT, UR44, URZ, UPT ;  /* 0x000000ff2c00728c */ /* 0x000fe2000bf25070 */
[----:B------:R-:W-:Y:S01]  /*64f0*/  ISETP.NE.AND.EX P4, PT, R87, RZ, PT, P4 ;  /* 0x000000ff5700720c */ /* 0x000fe20003f85340 */
[----:B------:R-:W-:Y:S01]  /*6500*/  UPLOP3.LUT UP0, UPT, UPT, UPT, UPT, 0x40, 0x4 ;  /* 0x000000000004789c */ /* 0x000fe20003f0e870 */
[----:B------:R-:W-:Y:S01]  /*6510*/  ISETP.NE.AND.EX P2, PT, RZ, UR39, PT, P2 ;  /* 0x00000027ff007c0c */ /* 0x000fe2000bf45320 */
[----:B------:R-:W-:Y:S01]  /*6520*/  UISETP.NE.AND.EX UP1, UPT, UR45, URZ, UPT, UP1 ;  /* 0x000000ff2d00728c */ /* 0x000fe2000bf25310 */
[----:B------:R-:W-:Y:S04]  /*6530*/  PLOP3.LUT P1, PT, PT, PT, UP2, 0x80, 0x8 ;  /* 0x000000000008781c */ /* 0x000fe80003f2f028 */
[----:B------:R-:W-:Y:S06]  /*6540*/  @UP2 UPLOP3.LUT UP0, UPT, UPT, UPT, UP1, 0x80, 0x8 ;  /* 0x000000000008289c */ /* 0x000fec0003f0f010 */
[----:B------:R-:W-:Y:S01]  /*6550*/  PLOP3.LUT P0, PT, PT, PT, UP0, 0x80, 0x8 ;  /* 0x000000000008781c */ /* 0x000fe20003f0f008 */
[----:B------:R-:W-:Y:S01]  /*6560*/  @!UPT UIADD3 URZ, UPT, UPT, URZ, URZ, URZ ;  /* 0x000000fffffff290 */ /* 0x000fe2000fffe0ff */
[----:B------:R-:W-:Y:S11]  /*6570*/  BRA.U !UP1, `(.L_x_115) ;  /* 0x0000000109387547 */ /* 0x000ff6000b800000 */
[----:B------:R-:W-:Y:S01]  /*6580*/  UISETP.NE.U32.AND UP0, UPT, UR38, URZ, UPT ;  /* 0x000000ff2600728c */ /* 0x000fe2000bf05070 */
[----:B------:R-:W-:Y:S02]  /*6590*/  HFMA2 R0, -RZ, RZ, 0, 5.9604644775390625e-08 ;  /* 0x00000001ff007431 */ /* 0x000fe400000001ff */
[----:B------:R-:W-:Y:S01]  /*65a0*/  IMAD.MOV.U32 R91, RZ, RZ, 0x1 ;  /* 0x00000001ff5b7424 */ /* 0x000fe200078e00ff */
[----:B------:R-:W-:Y:S06]  /*65b0*/  UISETP.NE.AND.EX UP0, UPT, UR39, URZ, UPT, UP0 ;  /* 0x000000ff2700728c */ /* 0x000fec000bf05300 */
[----:B------:R-:W-:Y:S05]  /*65c0*/  PLOP3.LUT P3, PT, PT, PT, UP0, 0x80, 0x8 ;  /* 0x000000000008781c */ /* 0x000fea0003f6f008 */
[----:B------:R-:W1:Y:S01]  /*65d0*/  @UP0 LDCU.64 UR6, c[0x0][0x888] ;  /* 0x00011100ff0607ac */ /* 0x000e620008000a00 */
[----:B------:R-:W-:Y:S07]  /*65e0*/  @UP0 UIMAD UR4, UR36, UR44, URZ ;  /* 0x0000002c240402a4 */ /* 0x000fee000f8e02ff */
[----:B------:R-:W-:Y:S01]  /*65f0*/  @!P3 PRMT R91, R0, 0x7610, R91 ;  /* 0x00007610005bb816 */ /* 0x000fe2000000005b */
[----:B-1----:R-:W-:Y:S03]  /*6600*/  @UP0 UIMAD.WIDE UR6, UR4, 0x4, UR6 ;  /* 0x00000004040608a5 */ /* 0x002fe6000f8e0206 */
[----:B------:R-:W1:Y:S03]  /*6610*/  @!UP0 LDCU UR4, c[0x0][0x880] ;  /* 0x00011000ff0487ac */ /* 0x000e660008000800 */
[----:B------:R-:W-:Y:S01]  /*6620*/  IMAD.U32 R2, RZ, RZ, UR6 ;  /* 0x00000006ff027e24 */ /* 0x000fe2000f8e00ff */
[----:B------:R-:W-:Y:S05]  /*6630*/  MOV R3, UR7 ;  /* 0x0000000700037c02 */ /* 0x000fea0008000f00 */
[----:B-----5:R2:W5:Y:S02]  /*6640*/  @P3 LDG.E R50, desc[UR46][R2.64] ;  /* 0x0000002e02323981 */ /* 0x020564000c1e1900 */
[----:B-12---:R-:W-:Y:S02]  /*6650*/  @!P3 IMAD.U32 R50, RZ, RZ, UR4 ;  /* 0x00000004ff32be24 */ /* 0x006fe4000f8e00ff */
.L_x_115:
[----:B------:R-:W-:Y:S05]  /*6660*/  @!P4 BRA `(.L_x_116) ;  /* 0x000000000020c947 */ /* 0x000fea0003800000 */
[----:B------:R-:W-:Y:S04]  /*6670*/  ISETP.NE.U32.AND P3, PT, R84, RZ, PT ;  /* 0x000000ff5400720c */ /* 0x000fe80003f65070 */
[----:B------:R-:W-:Y:S11]  /*6680*/  ISETP.NE.AND.EX P3, PT, R85, RZ, PT, P3 ;  /* 0x000000ff5500720c */ /* 0x000ff60003f65330 */
[----:B------:R-:W-:Y:S02]  /*6690*/  @!UPT UIADD3 URZ, UPT, UPT, URZ, URZ, URZ ;  /* 0x000000fffffff290 */ /* 0x000fe4000fffe0ff */
[----:B------:R-:W1:Y:S01]  /*66a0*/  @P3 LDC.64 R2, c[0x0][0x8a8] ;  /* 0x00022a00ff023b82 */ /* 0x000e620000000a00 */
[----:B------:R-:W-:Y:S04]  /*66b0*/  @P3 IMAD R0, R86, UR36, RZ ;  /* 0x0000002456003c24 */ /* 0x000fe8000f8e02ff */
[----:B-1----:R-:W-:Y:S05]  /*66c0*/  @P3 IMAD.WIDE R2, R0, 0x4, R2 ;  /* 0x0000000400023825 */ /* 0x002fea00078e0202 */
[----:B-----5:R1:W5:Y:S02]  /*66d0*/  @P3 LDG.E R47, desc[UR46][R2.64] ;  /* 0x0000002e022f3981 */ /* 0x020364000c1e1900 */
[----:B-1----:R-:W2:Y:S02]  /*66e0*/  @!P3 LDC R47, c[0x0][0x8a0] ;  /* 0x00022800ff2fbb82 */ /* 0x002ea40000000800 */
.L_x_116:
[----:B-----5:R-:W-:Y:S01]  /*66f0*/  ISETP.NE.AND P4, PT, R50, RZ, PT ;  /* 0x000000ff3200720c */ /* 0x020fe20003f85270 */
[----:B------:R-:W-:Y:S01]  /*6700*/  BSSY B1, `(.L_x_117) ;  /* 0x0000042000017945 */ /* 0x000fe20003800000 */
[----:B------:R-:W-:Y:S01]  /*6710*/  SEL R9, RZ, 0xffffffff, P2 ;  /* 0xffffffffff097807 */ /* 0x000fe20001000000 */
[----:B------:R-:W-:Y:S01]  /*6720*/  IMAD.MOV.U32 R55, RZ, RZ, 0x1 ;  /* 0x00000001ff377424 */ /* 0x000fe200078e00ff */
[----:B------:R-:W-:Y:S02]  /*6730*/  LOP3.LUT P3, RZ, R91, 0xff, RZ, 0xc0, !PT ;  /* 0x000000ff5bff7812 */ /* 0x000fe4000786c0ff */
[----:B------:R-:W-:Y:S02]  /*6740*/  CS2R R62, SRZ ;  /* 0x00000000003e7805 */ /* 0x000fe4000001ff00 */
[----:B------:R-:W-:Y:S02]  /*6750*/  @P1 SEL R2, RZ, 0xffffffff, P4 ;  /* 0xffffffffff021807 */ /* 0x000fe40002000000 */
[----:B------:R-:W-:Y:S02]  /*6760*/  CS2R R60, SRZ ;  /* 0x00000000003c7805 */ /* 0x000fe4000001ff00 */
[----:B------:R-:W-:Y:S02]  /*6770*/  LEA R0, R100, UR49, 0x3 ;  /* 0x0000003164007c11 */ /* 0x000fe4000f8e18ff */
[----:B------:R-:W-:Y:S02]  /*6780*/  CS2R R58, SRZ ;  /* 0x00000000003a7805 */ /* 0x000fe4000001ff00 */
[----:B------:R-:W-:Y:S02]  /*6790*/  @P0 SEL R2, R9, R2, !P3 ;  /* 0x0000000209020207 */ /* 0x000fe40005800000 */
[----:B------:R-:W-:Y:S02]  /*67a0*/  CS2R R56, SRZ ;  /* 0x0000000000387805 */ /* 0x000fe4000001ff00 */
[----:B------:R-:W-:Y:S02]  /*67b0*/  LEA R108, R44, UR49, 0x3 ;  /* 0x000000312c6c7c11 */ /* 0x000fe4000f8e18ff */
[----:B------:R-:W-:Y:S02]  /*67c0*/  @P1 LOP3.LUT R2, R2, 0x1, RZ, 0xc0, !PT ;  /* 0x0000000102021812 */ /* 0x000fe400078ec0ff */
[----:B------:R-:W-:Y:S02]  /*67d0*/  SHF.L.U32 R7, R102, 0x1f, RZ ;  /* 0x0000001f66077819 */ /* 0x000fe400000006ff */
[----:B------:R-:W-:Y:S02]  /*67e0*/  ISETP.NE.U32.OR P6, PT, R2, 0x1, !P1 ;  /* 0x000000010200780c */ /* 0x000fe40004fc5470 */
[----:B------:R-:W-:Y:S02]  /*67f0*/  PLOP3.LUT P2, PT, PT, PT, UP1, 0x80, 0x8 ;  /* 0x000000000008781c */ /* 0x000fe40003f4f018 */
[C---:B------:R-:W-:Y:S02]  /*6800*/  LEA.HI R5, R44.reuse, R44, RZ, 0x1 ;  /* 0x0000002c2c057211 */ /* 0x040fe400078f08ff */
[----:B------:R-:W-:Y:S02]  /*6810*/  SEL R2, RZ, 0xffffffff, P4 ;  /* 0xffffffffff027807 */ /* 0x000fe40002000000 */
[----:B------:R-:W-:Y:S01]  /*6820*/  P2R R64, PR, RZ, 0x40 ;  /* 0x00000040ff407803 */ /* 0x000fe20000000000 */
[C---:B------:R-:W-:Y:S01]  /*6830*/  IMAD.SHL.U32 R3, R5.reuse, 0x40, RZ ;  /* 0x0000004005037824 */ /* 0x040fe200078e00ff */
[----:B------:R-:W-:Y:S03]  /*6840*/  LOP3.LUT R5, R5, 0xffe, RZ, 0xc0, !PT ;  /* 0x00000ffe05057812 */ /* 0x000fe600078ec0ff */
[----:B------:R-:W-:Y:S02]  /*6850*/  @P6 SHF.L.U32 R11, R99, 0x1f, RZ ;  /* 0x0000001f630b6819 */ /* 0x000fe400000006ff */
[----:B------:R-:W-:Y:S01]  /*6860*/  @P2 SEL R2, R9, R2, !P3 ;  /* 0x0000000209022207 */ /* 0x000fe20005800000 */
[----:B------:R-:W-:Y:S01]  /*6870*/  IMAD.IADD R48, R44, 0x1, -R5 ;  /* 0x000000012c307824 */ /* 0x000fe200078e0a05 */
[----:B------:R-:W1:Y:S01]  /*6880*/  @P6 SYNCS.PHASECHK.TRANS64.TRYWAIT P1, [R0+URZ+0x220], R11 ;  /* 0x0002200b000065a7 */ /* 0x000e6200080211ff */
[----:B------:R-:W-:Y:S02]  /*6890*/  LOP3.LUT R3, R3, 0xffffff80, RZ, 0xc0, !PT ;  /* 0xffffff8003037812 */ /* 0x000fe400078ec0ff */
[----:B------:R-:W-:Y:S03]  /*68a0*/  LOP3.LUT R2, R2, 0x1, RZ, 0xc0, !PT ;  /* 0x0000000102027812 */ /* 0x000fe600078ec0ff */
[----:B------:R-:W-:Y:S01]  /*68b0*/  IMAD.IADD R3, R46, 0x1, R3 ;  /* 0x000000012e037824 */ /* 0x000fe200078e0203 */
[----:B------:R-:W-:Y:S03]  /*68c0*/  ISETP.NE.U32.AND P5, PT, R2, 0x1, PT ;  /* 0x000000010200780c */ /* 0x000fe60003fa5070 */
[----:B------:R-:W-:Y:S01]  /*68d0*/  IMAD R48, R48, 0x100000, R3 ;  /* 0x0010000030307824 */ /* 0x000fe200078e0203 */
[----:B------:R-:W-:Y:S01]  /*68e0*/  P2R R72, PR, RZ, 0x20 ;  /* 0x00000020ff487803 */ /* 0x000fe20000000000 */
[----:B------:R3:W4:Y:S01]  /*68f0*/  SYNCS.PHASECHK.TRANS64.TRYWAIT P0, [R108+URZ+0x270], R7 ;  /* 0x000270076c0075a7 */ /* 0x00072200080011ff */
[----:B-1----:R-:W-:Y:S01]  /*6900*/  @P6 SEL R55, RZ, 0x1, !P1 ;  /* 0x00000001ff376807 */ /* 0x002fe20004800000 */
[----:B---3--:R-:W-:Y:S06]  /*6910*/  @!P6 BRA `(.L_x_118) ;  /* 0x000000000080e947 */ /* 0x008fec0003800000 */
[----:B------:R-:W-:Y:S01]  /*6920*/  @P5 IMAD R4, R100, 0x1000, R95 ;  /* 0x0000100064045824 */ /* 0x000fe200078e025f */
[----:B------:R-:W-:Y:S01]  /*6930*/  ISETP.NE.AND P1, PT, R55, RZ, PT ;  /* 0x000000ff3700720c */ /* 0x000fe20003f25270 */
[----:B------:R-:W-:Y:S01]  /*6940*/  BSSY B0, `(.L_x_119) ;  /* 0x000000b000007945 */ /* 0x000fe20003800000 */
[----:B------:R-:W-:Y:S01]  /*6950*/  CS2R R58, SRZ ;  /* 0x00000000003a7805 */ /* 0x000fe2000001ff00 */
[----:B------:R-:W-:Y:S01]  /*6960*/  @P5 VIADD R2, R4, UR49 ;  /* 0x0000003104025c36 */ /* 0x000fe20008000000 */
[----:B------:R-:W-:Y:S02]  /*6970*/  CS2R R56, SRZ ;  /* 0x0000000000387805 */ /* 0x000fe4000001ff00 */
[----:B------:R-:W-:Y:S02]  /*6980*/  CS2R R62, SRZ ;  /* 0x00000000003e7805 */ /* 0x000fe4000001ff00 */
[----:B------:R-:W-:Y:S01]  /*6990*/  CS2R R60, SRZ ;  /* 0x00000000003c7805 */ /* 0x000fe2000001ff00 */
[----:B------:R-:W-:Y:S04]  /*69a0*/  @P5 IMAD R2, R103, -0x10, R2 ;  /* 0xfffffff067025824 */ /* 0x000fe800078e0202 */
[----:B------:R-:W-:Y:S05]  /*69b0*/  @P1 BRA `(.L_x_120) ;  /* 0x00000000000c1947 */ /* 0x000fea0003800000 */
[----:B------:R-:W-:Y:S04]  /*69c0*/  SHF.L.U32 R3, R99, 0x1f, RZ ;  /* 0x0000001f63037819 */ /* 0x000fe800000006ff */
[----:B------:R-:W1:Y:S02]  /*69d0*/  SYNCS.PHASECHK.TRANS64.TRYWAIT P1, [R0+URZ+0x220], R3 ;  /* 0x00022003000075a7 */ /* 0x000e6400080211ff */
[----:B-1----:R-:W-:Y:S05]  /*69e0*/  @!P1 BRA `(.L_x_121) ;  /* 0x0000002c00e09947 */ /* 0x002fea0003800000 */
.L_x_120:
[----:B------:R-:W-:Y:S05]  /*69f0*/  BSYNC B0 ;  /* 0x0000000000007941 */ /* 0x000fea0003800000 */
.L_x_119:
[----:B------:R-:W-:Y:S01]  /*6a00*/  ISETP.NE.AND P1, PT, R72, RZ, PT ;  /* 0x000000ff4800720c */ /* 0x000fe20003f25270 */
[----:B-1----:R-:W-:Y:S02]  /*6a10*/  VIADD R3, R0, 0x230 ;  /* 0x0000023000037836 */ /* 0x002fe40000000000 */
[----:B------:R-:W-:Y:S02]  /*6a20*/  IMAD.U32 R0, RZ, RZ, UR37 ;  /* 0x00000025ff007e24 */ /* 0x000fe4000f8e00ff */
[----:B------:R-:W-:Y:S03]  /*6a30*/  VIADD R100, R100, 0x1 ;  /* 0x0000000164647836 */ /* 0x000fe60000000000 */
[----:B------:R-:W-:Y:S05]  /*6a40*/  PRMT R0, R0, 0x654, R3 ;  /* 0x0000065400007816 */ /* 0x000fea0000000003 */
[----:B------:R1:W3:Y:S04]  /*6a50*/  @P1 LDS.128 R56, [R4+UR49+0x400] ;  /* 0x0004003104381984 */ /* 0x0002e80008000c00 */
[----:B------:R1:W1:Y:S01]  /*6a60*/  @P1 LDS.128 R60, [R2+0x410] ;  /* 0x00041000023c1984 */ /* 0x0002620000000c00 */
[C---:B------:R-:W-:Y:S01]  /*6a70*/  ISETP.NE.AND P1, PT, R100.reuse, 0x2, PT ;  /* 0x000000026400780c */ /* 0x040fe20003f25270 */
[----:B------:R-:W-:Y:S01]  /*6a80*/  @!PT LDS RZ, [RZ] ;  /* 0x00000000fffff984 */ /* 0x000fe20000000800 */
[----:B------:R-:W-:Y:S01]  /*6a90*/  @!PT LDS RZ, [RZ] ;  /* 0x00000000fffff984 */ /* 0x000fe20000000800 */
[----:B------:R-:W-:Y:S01]  /*6aa0*/  @!PT LDS RZ, [RZ] ;  /* 0x00000000fffff984 */ /* 0x000fe20000000800 */
[----:B------:R-:W-:Y:S01]  /*6ab0*/  @!PT LDS RZ, [RZ] ;  /* 0x00000000fffff984 */ /* 0x000fe20000000800 */
[----:B------:R5:W-:Y:S06]  /*6ac0*/  MEMBAR.ALL.CTA ;  /* 0x0000000000007992 */ /* 0x000bec0000008000 */
[----:B-----5:R-:W5:Y:S01]  /*6ad0*/  FENCE.VIEW.ASYNC.S ;  /* 0x00000000000073c6 */ /* 0x020f620000000000 */
[----:B------:R-:W-:Y:S01]  /*6ae0*/  SEL R100, R100, RZ, P1 ;  /* 0x000000ff64647207 */ /* 0x000fe20000800000 */
[----:B-----5:R5:W-:Y:S02]  /*6af0*/  SYNCS.ARRIVE.TRANS64.RED.A1T0 RZ, [R0+URZ], RZ ;  /* 0x000000ff00ff79a7 */ /* 0x020be400081004ff */
[----:B-----5:R-:W-:Y:S04]  /*6b00*/  SEL R0, RZ, 0x1, P1 ;  /* 0x00000001ff007807 */ /* 0x020fe80000800000 */
[----:B---3--:R-:W-:Y:S02]  /*6b10*/  LOP3.LUT R99, R99, R0, RZ, 0x3c, !PT ;  /* 0x0000000063637212 */ /* 0x008fe400078e3cff */
.L_x_118:
[----:B------:R-:W-:Y:S05]  /*6b20*/  BSYNC B1 ;  /* 0x0000000000017941 */ /* 0x000fea0003800000 */
.L_x_117:
[----:B------:R-:W-:Y:S04]  /*6b30*/  SHF.R.U32.HI R3, RZ, 0x15, R48 ;  /* 0x00000015ff037819 */ /* 0x000fe80000011630 */
[----:B------:R-:W-:Y:S01]  /*6b40*/  LOP3.LUT P1, RZ, R3, 0x3, R96, 0x48, !PT ;  /* 0x0000000303ff7812 */ /* 0x000fe20007824860 */
[----:B------:R-:W-:Y:S01]  /*6b50*/  @!UPT UIADD3 URZ, UPT, UPT, URZ, URZ, URZ ;  /* 0x000000fffffff290 */ /* 0x000fe2000fffe0ff */
[----:B----4-:R-:W-:Y:S11]  /*6b60*/  @P0 BRA `(.L_x_122) ;  /* 0x0000000000080947 */ /* 0x010ff60003800000 */
[----:B------:R-:W3:Y:S02]  /*6b70*/  SYNCS.PHASECHK.TRANS64.TRYWAIT P0, [R108+URZ+0x270], R7 ;  /* 0x000270076c0075a7 */ /* 0x000ee400080011ff */
[----:B---3--:R-:W-:Y:S05]  /*6b80*/  @!P0 BRA `(.L_x_123) ;  /* 0x0000002c008c8947 */ /* 0x008fea0003800000 */
.L_x_122:
[----:B------:R-:W-:Y:S05]  /*6b90*/  @!P1 BRA `(.L_x_124) ;  /* 0x0000000000409947 */ /* 0x000fea0003800000 */
[----:B------:R-:W4:Y:S01]  /*6ba0*/  LDCU.64 UR8, c[0x4][0x70] ;  /* 0x01000e00ff0877ac */ /* 0x000f220008000a00 */
[----:B------:R-:W-:Y:S01]  /*6bb0*/  MOV R3, 0x0 ;  /* 0x0000000000037802 */ /* 0x000fe20000000f00 */
[----:B------:R-:W-:Y:S02]  /*6bc0*/  HFMA2 R12, -RZ, RZ, 0, 5.9604644775390625e-08 ;  /* 0x00000001ff0c7431 */ /* 0x000fe400000001ff */
[----:B------:R-:W-:Y:S02]  /*6bd0*/  IMAD.MOV.U32 R8, RZ, RZ, 0x192 ;  /* 0x00000192ff087424 */ /* 0x000fe400078e00ff */
[----:B------:R-:W-:Y:S01]  /*6be0*/  IMAD.MOV.U32 R13, RZ, RZ, RZ ;  /* 0x000000ffff0d7224 */ /* 0x000fe200078e00ff */
[----:B------:R-:W3:Y:S01]  /*6bf0*/  LDCU.64 UR6, c[0x4][0x78] ;  /* 0x01000f00ff0677ac */ /* 0x000ee20008000a00 */
[----:B-1----:R-:W1:Y:S01]  /*6c00*/  LDC.64 R2, c[0x4][R3] ;  /* 0x0100000003027b82 */ /* 0x002e620000000a00 */
[----:B------:R-:W5:Y:S01]  /*6c10*/  LDCU.64 UR4, c[0x4][0x10] ;  /* 0x01000200ff0477ac */ /* 0x000f620008000a00 */
[----:B----4-:R-:W-:Y:S01]  /*6c20*/  MOV R5, UR9 ;  /* 0x0000000900057c02 */ /* 0x010fe20008000f00 */
[----:B------:R-:W-:Y:S01]  /*6c30*/  IMAD.U32 R4, RZ, RZ, UR8 ;  /* 0x00000008ff047e24 */ /* 0x000fe2000f8e00ff */
[----:B---3--:R-:W-:Y:S01]  /*6c40*/  MOV R7, UR7 ;  /* 0x0000000700077c02 */ /* 0x008fe20008000f00 */
[----:B------:R-:W-:Y:S01]  /*6c50*/  IMAD.U32 R6, RZ, RZ, UR6 ;  /* 0x00000006ff067e24 */ /* 0x000fe2000f8e00ff */
[----:B-----5:R-:W-:Y:S01]  /*6c60*/  MOV R11, UR5 ;  /* 0x00000005000b7c02 */ /* 0x020fe20008000f00 */
[----:B------:R-:W-:Y:S02]  /*6c70*/  IMAD.U32 R10, RZ, RZ, UR4 ;  /* 0x00000004ff0a7e24 */ /* 0x000fe4000f8e00ff */
[----:B------:R-:W-:Y:S07]  /*6c80*/  LEPC R20, `(.L_x_124) ;  /* 0x000000001014794e */ /* 0x000fee0000000000 */
[----:B-12---:R-:W-:Y:S05]  /*6c90*/  CALL.ABS.NOINC R2 ;  /* 0x0000000002007343 */ /* 0x006fea0003c00000 */
.L_x_124:
[----:B------:R-:W-:Y:S05]  /*6ca0*/  WARPSYNC.ALL ;  /* 0x0000000000007948 */ /* 0x000fea0003800000 */
[----:B------:R-:W-:Y:S01]  /*6cb0*/  R2UR UR4, R48 ;  /* 0x00000000300472ca */ /* 0x000fe200000e0000 */
[----:B------:R-:W-:Y:S01]  /*6cc0*/  BSSY.RECONVERGENT B0, `(.L_x_125) ;  /* 0x00000a0000007945 */ /* 0x000fe20003800200 */
[C---:B------:R-:W-:Y:S02]  /*6cd0*/  SHF.L.U32 R51, R56.reuse, 0x10, RZ ;  /* 0x0000001038337819 */ /* 0x040fe400000006ff */
[C---:B------:R-:W-:Y:S02]  /*6ce0*/  PRMT R49, R56.reuse, 0x8880, RZ ;  /* 0x0000888038317816 */ /* 0x040fe400000000ff */
[----:B------:R-:W-:Y:S02]  /*6cf0*/  SHF.R.S32.HI R51, RZ, 0x18, R51 ;  /* 0x00000018ff337819 */ /* 0x000fe40000011433 */
[----:B------:R-:W-:Y:S02]  /*6d00*/  SHF.L.U32 R52, R56, 0x8, RZ ;  /* 0x0000000838347819 */ /* 0x000fe400000006ff */
[C---:B------:R-:W-:Y:S02]  /*6d10*/  PRMT R54, R58.reuse, 0x8880, RZ ;  /* 0x000088803a367816 */ /* 0x040fe400000000ff */
[----:B------:R-:W-:Y:S01]  /*6d20*/  SHF.L.U32 R53, R58, 0x8, RZ ;  /* 0x000000083a357819 */ /* 0x000fe200000006ff */
[----:B-1-3--:R-:W-:Y:S01]  /*6d30*/  LDTM.16dp32bit_t0_t15.x32 R4, tmem[UR4] ;  /* 0x00000004000479ee */ /* 0x00afe20008a80000 */
[----:B------:R-:W2:Y:S01]  /*6d40*/  LDTM.16dp32bit_t16_t31.x32 R4, tmem[UR4+0x20] ;  /* 0x00002004000479ee */ /* 0x000ea20008aa0000 */
[----:B------:R-:W-:Y:S02]  /*6d50*/  ISETP.NE.AND P6, PT, R64, RZ, PT ;  /* 0x000000ff4000720c */ /* 0x000fe40003fc5270 */
[----:B------:R-:W-:Y:S02]  /*6d60*/  IADD3 R74, PT, PT, R95, UR49, RZ ;  /* 0x000000315f4a7c10 */ /* 0x000fe4000fffe0ff */
[----:B------:R-:W-:Y:S02]  /*6d70*/  SHF.L.U32 R73, R97, 0x4, RZ ;  /* 0x0000000461497819 */ /* 0x000fe400000006ff */
[----:B------:R-:W-:Y:S02]  /*6d80*/  SHF.R.S32.HI R53, RZ, 0x18, R53 ;  /* 0x00000018ff357819 */ /* 0x000fe40000011435 */
[----:B------:R-:W-:Y:S02]  /*6d90*/  IADD3 R112, PT, PT, R74, R73, RZ ;  /* 0x000000494a707210 */ /* 0x000fe40007ffe0ff */
[----:B------:R-:W-:Y:S01]  /*6da0*/  ISETP.NE.AND P0, PT, R105, RZ, PT ;  /* 0x000000ff6900720c */ /* 0x000fe20003f05270 */
[C---:B--2---:R-:W-:Y:S02]  /*6db0*/  IMAD R0, R47.reuse, R4, RZ ;  /* 0x000000042f007224 */ /* 0x044fe400078e02ff */
[----:B------:R-:W-:Y:S02]  /*6dc0*/  IMAD R2, R47, R5, RZ ;  /* 0x000000052f027224 */ /* 0x000fe400078e02ff */
[----:B------:R-:W-:Y:S01]  /*6dd0*/  IMAD R0, R49, R50, R0 ;  /* 0x0000003231007224 */ /* 0x000fe200078e0200 */
[----:B------:R-:W-:Y:S01]  /*6de0*/  SHF.R.S32.HI R49, RZ, 0x18, R52 ;  /* 0x00000018ff317819 */ /* 0x000fe20000011434 */
[----:B------:R-:W-:Y:S01]  /*6df0*/  IMAD R3, R47, R6, RZ ;  /* 0x000000062f037224 */ /* 0x000fe200078e02ff */
[----:B------:R-:W-:Y:S01]  /*6e00*/  SHF.L.U32 R52, R57, 0x10, RZ ;  /* 0x0000001039347819 */ /* 0x000fe200000006ff */
[-C--:B------:R-:W-:Y:S01]  /*6e10*/  IMAD R2, R51, R50.reuse, R2 ;  /* 0x0000003233027224 */ /* 0x080fe200078e0202 */
[----:B------:R-:W-:Y:S01]  /*6e20*/  SHF.R.S32.HI R51, RZ, 0x18, R56 ;  /* 0x00000018ff337819 */ /* 0x000fe20000011438 */
[----:B------:R-:W-:Y:S02]  /*6e30*/  IMAD R7, R47, R7, RZ ;  /* 0x000000072f077224 */ /* 0x000fe400078e02ff */
[-C--:B------:R-:W-:Y:S01]  /*6e40*/  IMAD R3, R49, R50.reuse, R3 ;  /* 0x0000003231037224 */ /* 0x080fe200078e0203 */
[----:B------:R-:W-:Y:S01]  /*6e50*/  PRMT R49, R57, 0x8880, RZ ;  /* 0x0000888039317816 */ /* 0x000fe200000000ff */
[----:B------:R-:W-:Y:S01]  /*6e60*/  IMAD R7, R51, R50, R7 ;  /* 0x0000003233077224 */ /* 0x000fe200078e0207 */
[----:B------:R-:W-:Y:S01]  /*6e70*/  SHF.R.S32.HI R51, RZ, 0x18, R52 ;  /* 0x00000018ff337819 */ /* 0x000fe20000011434 */
[----:B------:R-:W-:Y:S02]  /*6e80*/  IMAD R4, R47, R8, RZ ;  /* 0x000000082f047224 */ /* 0x000fe400078e02ff */
[----:B------:R-:W-:Y:S01]  /*6e90*/  IMAD.SHL.U32 R52, R57, 0x100, RZ ;  /* 0x0000010039347824 */ /* 0x000fe200078e00ff */
[----:B------:R-:W-:Y:S01]  /*6ea0*/  I2IP.S8.S32.SAT R65, R7, R3, RZ ;  /* 0x0000000307417239 */ /* 0x000fe200000014ff */
[----:B------:R-:W-:Y:S02]  /*6eb0*/  IMAD R5, R47, R9, RZ ;  /* 0x000000092f057224 */ /* 0x000fe400078e02ff */
[----:B------:R-:W-:Y:S01]  /*6ec0*/  IMAD R4, R49, R50, R4 ;  /* 0x0000003231047224 */ /* 0x000fe200078e0204 */
[----:B------:R-:W-:Y:S01]  /*6ed0*/  SHF.R.S32.HI R49, RZ, 0x18, R52 ;  /* 0x00000018ff317819 */ /* 0x000fe20000011434 */
[----:B------:R-:W-:Y:S01]  /*6ee0*/  IMAD R6, R47, R10, RZ ;  /* 0x0000000a2f067224 */ /* 0x000fe200078e02ff */
[----:B------:R-:W-:Y:S01]  /*6ef0*/  I2IP.S8.S32.SAT R64, R2, R0, R65 ;  /* 0x0000000002407239 */ /* 0x000fe20000001441 */
[-C--:B------:R-:W-:Y:S01]  /*6f00*/  IMAD R5, R51, R50.reuse, R5 ;  /* 0x0000003233057224 */ /* 0x080fe200078e0205 */
[----:B------:R-:W-:Y:S01]  /*6f10*/  SHF.L.U32 R52, R58, 0x10, RZ ;  /* 0x000000103a347819 */ /* 0x000fe200000006ff */
[----:B------:R-:W-:Y:S01]  /*6f20*/  IMAD R11, R47, R11, RZ ;  /* 0x0000000b2f0b7224 */ /* 0x000fe200078e02ff */
[----:B------:R-:W-:Y:S01]  /*6f30*/  SHF.R.S32.HI R51, RZ, 0x18, R57 ;  /* 0x00000018ff337819 */ /* 0x000fe20000011439 */
[----:B------:R-:W-:Y:S01]  /*6f40*/  IMAD R6, R49, R50, R6 ;  /* 0x0000003231067224 */ /* 0x000fe200078e0206 */
[----:B------:R-:W-:Y:S01]  /*6f50*/  SHF.R.S32.HI R52, RZ, 0x18, R52 ;  /* 0x00000018ff347819 */ /* 0x000fe20000011434 */
[C---:B------:R-:W-:Y:S02]  /*6f60*/  IMAD R8, R47.reuse, R12, RZ ;  /* 0x0000000c2f087224 */ /* 0x040fe400078e02ff */
[----:B------:R-:W-:Y:S02]  /*6f70*/  IMAD.MOV.U32 R49, RZ, RZ, R54 ;  /* 0x000000ffff317224 */ /* 0x000fe400078e0036 */
[----:B------:R-:W-:Y:S02]  /*6f80*/  IMAD R9, R47, R13, RZ ;  /* 0x0000000d2f097224 */ /* 0x000fe400078e02ff */
[----:B------:R-:W-:Y:S01]  /*6f90*/  IMAD R11, R51, R50, R11 ;  /* 0x00000032330b7224 */ /* 0x000fe200078e020b */
[----:B------:R-:W-:Y:S01]  /*6fa0*/  SHF.R.S32.HI R51, RZ, 0x18, R58 ;  /* 0x00000018ff337819 */ /* 0x000fe2000001143a */
[----:B------:R-:W-:Y:S02]  /*6fb0*/  IMAD R10, R47, R14, RZ ;  /* 0x0000000e2f0a7224 */ /* 0x000fe400078e02ff */
[----:B------:R-:W-:Y:S01]  /*6fc0*/  IMAD R8, R49, R50, R8 ;  /* 0x0000003231087224 */ /* 0x000fe200078e0208 */
[----:B------:R-:W-:Y:S01]  /*6fd0*/  I2IP.S8.S32.SAT R65, R11, R6, RZ ;  /* 0x000000060b417239 */ /* 0x000fe200000014ff */
[----:B------:R-:W-:Y:S01]  /*6fe0*/  IMAD R15, R47, R15, RZ ;  /* 0x0000000f2f0f7224 */ /* 0x000fe200078e02ff */
[----:B------:R-:W-:Y:S01]  /*6ff0*/  PRMT R49, R59, 0x8880, RZ ;  /* 0x000088803b317816 */ /* 0x000fe200000000ff */
[----:B------:R-:W-:Y:S01]  /*7000*/  IMAD R9, R52, R50, R9 ;  /* 0x0000003234097224 */ /* 0x000fe200078e0209 */
[----:B------:R-:W-:Y:S01]  /*7010*/  I2IP.S8.S32.SAT R65, R5, R4, R65 ;  /* 0x0000000405417239 */ /* 0x000fe20000001441 */
[-C--:B------:R-:W-:Y:S01]  /*7020*/  IMAD R10, R53, R50.reuse, R10 ;  /* 0x00000032350a7224 */ /* 0x080fe200078e020a */
[----:B------:R-:W-:Y:S01]  /*7030*/  SHF.L.U32 R53, R59, 0x8, RZ ;  /* 0x000000083b357819 */ /* 0x000fe200000006ff */
[----:B------:R-:W-:Y:S01]  /*7040*/  IMAD R15, R51, R50, R15 ;  /* 0x00000032330f7224 */ /* 0x000fe200078e020f */
[----:B------:R-:W-:Y:S01]  /*7050*/  SHF.L.U32 R51, R59, 0x10, RZ ;  /* 0x000000103b337819 */ /* 0x000fe200000006ff */
[C---:B------:R-:W-:Y:S01]  /*7060*/  IMAD R12, R47.reuse, R16, RZ ;  /* 0x000000102f0c7224 */ /* 0x040fe200078e02ff */
[----:B------:R-:W-:Y:S01]  /*7070*/  SHF.R.S32.HI R53, RZ, 0x18, R53 ;  /* 0x00000018ff357819 */ /* 0x000fe20000011435 */
[C---:B------:R-:W-:Y:S01]  /*7080*/  IMAD R13, R47.reuse, R17, RZ ;  /* 0x000000112f0d7224 */ /* 0x040fe200078e02ff */
[----:B------:R-:W-:Y:S01]  /*7090*/  SHF.R.S32.HI R51, RZ, 0x18, R51 ;  /* 0x00000018ff337819 */ /* 0x000fe20000011433 */
[----:B------:R-:W-:Y:S01]  /*70a0*/  IMAD R14, R47, R18, RZ ;  /* 0x000000122f0e7224 */ /* 0x000fe200078e02ff */
[----:B------:R-:W-:Y:S01]  /*70b0*/  I2IP.S8.S32.SAT R66, R15, R10, RZ ;  /* 0x0000000a0f427239 */ /* 0x000fe200000014ff */
[----:B------:R-:W-:Y:S01]  /*70c0*/  IMAD R12, R49, R50, R12 ;  /* 0x00000032310c7224 */ /* 0x000fe200078e020c */
[----:B------:R-:W-:Y:S01]  /*70d0*/  SHF.R.S32.HI R49, RZ, 0x18, R59 ;  /* 0x00000018ff317819 */ /* 0x000fe2000001143b */
[----:B------:R-:W-:Y:S01]  /*70e0*/  IMAD R19, R47, R19, RZ ;  /* 0x000000132f137224 */ /* 0x000fe200078e02ff */
[----:B------:R-:W-:Y:S01]  /*70f0*/  I2IP.S8.S32.SAT R66, R9, R8, R66 ;  /* 0x0000000809427239 */ /* 0x000fe20000001442 */
[-C--:B------:R-:W-:Y:S01]  /*7100*/  IMAD R13, R51, R50.reuse, R13 ;  /* 0x00000032330d7224 */ /* 0x080fe200078e020d */
[C---:B------:R-:W-:Y:S01]  /*7110*/  PRMT R51, R60.reuse, 0x8880, RZ ;  /* 0x000088803c337816 */ /* 0x040fe200000000ff */
[-C--:B------:R-:W-:Y:S01]  /*7120*/  IMAD R14, R53, R50.reuse, R14 ;  /* 0x00000032350e7224 */ /* 0x080fe200078e020e */
[----:B------:R-:W-:Y:S01]  /*7130*/  PRMT R53, R61, 0x8880, RZ ;  /* 0x000088803d357816 */ /* 0x000fe200000000ff */
[----:B------:R-:W-:Y:S01]  /*7140*/  IMAD R19, R49, R50, R19 ;  /* 0x0000003231137224 */ /* 0x000fe200078e0213 */
[----:B------:R-:W-:Y:S01]  /*7150*/  MOV R49, R51 ;  /* 0x0000003300317202 */ /* 0x000fe20000000f00 */
[----:B------:R-:W-:Y:S02]  /*7160*/  IMAD R16, R47, R20, RZ ;  /* 0x000000142f107224 */ /* 0x000fe400078e02ff */
[C---:B------:R-:W-:Y:S01]  /*7170*/  IMAD.U32 R52, R60.reuse, 0x10000, RZ ;  /* 0x000100003c347824 */ /* 0x040fe200078e00ff */
[----:B------:R-:W-:Y:S01]  /*7180*/  I2IP.S8.S32.SAT R67, R19, R14, RZ ;  /* 0x0000000e13437239 */ /* 0x000fe200000014ff */
[----:B------:R-:W-:Y:S01]  /*7190*/  IMAD R16, R49, R50, R16 ;  /* 0x0000003231107224 */ /* 0x000fe200078e0210 */
[----:B------:R-:W-:Y:S01]  /*71a0*/  SHF.L.U32 R49, R60, 0x8, RZ ;  /* 0x000000083c317819 */ /* 0x000fe200000006ff */
[C---:B------:R-:W-:Y:S01]  /*71b0*/  IMAD R17, R47.reuse, R21, RZ ;  /* 0x000000152f117224 */ /* 0x040fe200078e02ff */
[----:B------:R-:W-:Y:S01]  /*71c0*/  SHF.R.S32.HI R51, RZ, 0x18, R52 ;  /* 0x00000018ff337819 */ /* 0x000fe20000011434 */
[C---:B------:R-:W-:Y:S01]  /*71d0*/  IMAD R18, R47.reuse, R22, RZ ;  /* 0x000000162f127224 */ /* 0x040fe200078e02ff */
[----:B------:R-:W-:Y:S01]  /*71e0*/  SHF.R.S32.HI R49, RZ, 0x18, R49 ;  /* 0x00000018ff317819 */ /* 0x000fe20000011431 */
[----:B------:R-:W-:Y:S01]  /*71f0*/  IMAD R23, R47, R23, RZ ;  /* 0x000000172f177224 */ /* 0x000fe200078e02ff */
[----:B------:R-:W-:Y:S01]  /*7200*/  I2IP.S8.S32.SAT R67, R13, R12, R67 ;  /* 0x0000000c0d437239 */ /* 0x000fe20000001443 */
[----:B------:R-:W-:Y:S01]  /*7210*/  IMAD R17, R51, R50, R17 ;  /* 0x0000003233117224 */ /* 0x000fe200078e0211 */
[C---:B------:R-:W-:Y:S01]  /*7220*/  SHF.L.U32 R52, R61.reuse, 0x10, RZ ;  /* 0x000000103d347819 */ /* 0x040fe200000006ff */
[----:B------:R-:W-:Y:S01]  /*7230*/  IMAD.SHL.U32 R54, R61, 0x100, RZ ;  /* 0x000001003d367824 */ /* 0x000fe200078e00ff */
[----:B------:R-:W-:Y:S01]  /*7240*/  SHF.R.S32.HI R51, RZ, 0x18, R60 ;  /* 0x00000018ff337819 */ /* 0x000fe2000001143c */
[----:B------:R-:W-:Y:S01]  /*7250*/  IMAD R20, R47, R24, RZ ;  /* 0x000000182f147224 */ /* 0x000fe200078e02ff */
[----:B------:R1:W-:Y:S01]  /*7260*/  STS.128 [R95+UR49+0x2400], R64 ;  /* 0x002400405f007988 */ /* 0x0003e20008000c31 */
[-C--:B------:R-:W-:Y:S01]  /*7270*/  IMAD R18, R49, R50.reuse, R18 ;  /* 0x0000003231127224 */ /* 0x080fe200078e0212 */
[----:B------:R-:W-:Y:S01]  /*7280*/  SHF.R.S32.HI R52, RZ, 0x18, R52 ;  /* 0x00000018ff347819 */ /* 0x000fe20000011434 */
[----:B------:R-:W-:Y:S01]  /*7290*/  IMAD R21, R47, R25, RZ ;  /* 0x000000192f157224 */ /* 0x000fe200078e02ff */
[----:B------:R-:W-:Y:S01]  /*72a0*/  SHF.R.S32.HI R49, RZ, 0x18, R54 ;  /* 0x00000018ff317819 */ /* 0x000fe20000011436 */
[----:B------:R-:W-:Y:S01]  /*72b0*/  IMAD R23, R51, R50, R23 ;  /* 0x0000003233177224 */ /* 0x000fe200078e0217 */
[----:B------:R-:W-:Y:S01]  /*72c0*/  SHF.R.S32.HI R51, RZ, 0x18, R61 ;  /* 0x00000018ff337819 */ /* 0x000fe2000001143d */
[----:B------:R-:W-:Y:S01]  /*72d0*/  IMAD R22, R47, R26, RZ ;  /* 0x0000001a2f167224 */ /* 0x000fe200078e02ff */
[----:B------:R-:W-:Y:S01]  /*72e0*/  SHF.R.S32.HI R54, RZ, 0x18, R63 ;  /* 0x00000018ff367819 */ /* 0x000fe2000001143f */
[----:B------:R-:W-:Y:S01]  /*72f0*/  IMAD R20, R53, R50, R20 ;  /* 0x0000003235147224 */ /* 0x000fe200078e0214 */
[----:B------:R-:W-:Y:S01]  /*7300*/  I2IP.S8.S32.SAT R68, R23, R18, RZ ;  /* 0x0000001217447239 */ /* 0x000fe200000014ff */
[----:B------:R-:W-:Y:S01]  /*7310*/  IMAD R27, R47, R27, RZ ;  /* 0x0000001b2f1b7224 */ /* 0x000fe200078e02ff */
[----:B------:R-:W-:Y:S01]  /*7320*/  SHF.L.U32 R53, R62, 0x8, RZ ;  /* 0x000000083e357819 */ /* 0x000fe200000006ff */
[-C--:B------:R-:W-:Y:S01]  /*7330*/  IMAD R21, R52, R50.reuse, R21 ;  /* 0x0000003234157224 */ /* 0x080fe200078e0215 */
[C---:B------:R-:W-:Y:S01]  /*7340*/  SHF.L.U32 R52, R62.reuse, 0x10, RZ ;  /* 0x000000103e347819 */ /* 0x040fe200000006ff */
[----:B------:R-:W-:Y:S01]  /*7350*/  IMAD R22, R49, R50, R22 ;  /* 0x0000003231167224 */ /* 0x000fe200078e0216 */
[----:B------:R-:W-:Y:S01]  /*7360*/  PRMT R49, R62, 0x8880, RZ ;  /* 0x000088803e317816 */ /* 0x000fe200000000ff */
[----:B------:R-:W-:Y:S01]  /*7370*/  IMAD R24, R47, R28, RZ ;  /* 0x0000001c2f187224 */ /* 0x000fe200078e02ff */
[----:B------:R-:W-:Y:S01]  /*7380*/  I2IP.S8.S32.SAT R68, R17, R16, R68 ;  /* 0x0000001011447239 */ /* 0x000fe20000001444 */
[----:B------:R-:W-:Y:S01]  /*7390*/  IMAD R27, R51, R50, R27 ;  /* 0x00000032331b7224 */ /* 0x000fe200078e021b */
[----:B------:R-:W-:Y:S01]  /*73a0*/  SHF.R.S32.HI R51, RZ, 0x18, R52 ;  /* 0x00000018ff337819 */ /* 0x000fe20000011434 */
[C---:B------:R-:W-:Y:S01]  /*73b0*/  IMAD R25, R47.reuse, R29, RZ ;  /* 0x0000001d2f197224 */ /* 0x040fe200078e02ff */
[----:B------:R-:W-:Y:S01]  /*73c0*/  SHF.R.S32.HI R53, RZ, 0x18, R53 ;  /* 0x00000018ff357819 */ /* 0x000fe20000011435 */
[----:B------:R-:W-:Y:S01]  /*73d0*/  IMAD R26, R47, R30, RZ ;  /* 0x0000001e2f1a7224 */ /* 0x000fe200078e02ff */
[----:B------:R-:W-:Y:S01]  /*73e0*/  I2IP.S8.S32.SAT R69, R27, R22, RZ ;  /* 0x000000161b457239 */ /* 0x000fe200000014ff */
[-C--:B------:R-:W-:Y:S01]  /*73f0*/  IMAD R24, R49, R50.reuse, R24 ;  /* 0x0000003231187224 */ /* 0x080fe200078e0218 */
[----:B------:R-:W-:Y:S01]  /*7400*/  SHF.L.U32 R52, R63, 0x10, RZ ;  /* 0x000000103f347819 */ /* 0x000fe200000006ff */
[----:B------:R-:W-:Y:S01]  /*7410*/  IMAD R25, R51, R50, R25 ;  /* 0x0000003233197224 */ /* 0x000fe200078e0219 */
[----:B------:R-:W-:Y:S01]  /*7420*/  I2IP.S8.S32.SAT R69, R21, R20, R69 ;  /* 0x0000001415457239 */ /* 0x000fe20000001445 */
[----:B------:R-:W-:Y:S01]  /*7430*/  IMAD R26, R53, R50, R26 ;  /* 0x00000032351a7224 */ /* 0x000fe200078e021a */
[----:B------:R-:W-:Y:S01]  /*7440*/  SHF.R.S32.HI R49, RZ, 0x18, R62 ;  /* 0x00000018ff317819 */ /* 0x000fe2000001143e */
[----:B------:R-:W-:Y:S01]  /*7450*/  IMAD R31, R47, R31, RZ ;  /* 0x0000001f2f1f7224 */ /* 0x000fe200078e02ff */
[C---:B------:R-:W-:Y:S01]  /*7460*/  PRMT R51, R63.reuse, 0x8880, RZ ;  /* 0x000088803f337816 */ /* 0x040fe200000000ff */
[----:B------:R-:W-:Y:S01]  /*7470*/  IMAD.SHL.U32 R53, R63, 0x100, RZ ;  /* 0x000001003f357824 */ /* 0x000fe200078e00ff */
[----:B------:R-:W-:Y:S01]  /*7480*/  SHF.R.S32.HI R52, RZ, 0x18, R52 ;  /* 0x00000018ff347819 */ /* 0x000fe20000011434 */
[C---:B------:R-:W-:Y:S02]  /*7490*/  IMAD R28, R47.reuse, R32, RZ ;  /* 0x000000202f1c7224 */ /* 0x040fe400078e02ff */
[----:B------:R-:W-:Y:S01]  /*74a0*/  IMAD R29, R47, R33, RZ ;  /* 0x000000212f1d7224 */ /* 0x000fe200078e02ff */
[----:B------:R-:W-:Y:S01]  /*74b0*/  SHF.R.S32.HI R53, RZ, 0x18, R53 ;  /* 0x00000018ff357819 */ /* 0x000fe20000011435 */
[-C--:B------:R-:W-:Y:S02]  /*74c0*/  IMAD R31, R49, R50.reuse, R31 ;  /* 0x00000032311f7224 */ /* 0x080fe400078e021f */
[----:B------:R-:W-:Y:S02]  /*74d0*/  IMAD R28, R51, R50, R28 ;  /* 0x00000032331c7224 */ /* 0x000fe400078e021c */
[----:B------:R-:W-:Y:S01]  /*74e0*/  IMAD R30, R47, R34, RZ ;  /* 0x000000222f1e7224 */ /* 0x000fe200078e02ff */
[----:B------:R-:W-:Y:S01]  /*74f0*/  I2IP.S8.S32.SAT R75, R31, R26, RZ ;  /* 0x0000001a1f4b7239 */ /* 0x000fe200000014ff */
[----:B------:R-:W-:Y:S02]  /*7500*/  IMAD R29, R52, R50, R29 ;  /* 0x00000032341d7224 */ /* 0x000fe400078e021d */
[----:B------:R-:W-:Y:S01]  /*7510*/  IMAD R35, R47, R35, RZ ;  /* 0x000000232f237224 */ /* 0x000fe200078e02ff */
[----:B------:R-:W-:Y:S01]  /*7520*/  I2IP.S8.S32.SAT R70, R25, R24, R75 ;  /* 0x0000001819467239 */ /* 0x000fe2000000144b */
[-C--:B------:R-:W-:Y:S01]  /*7530*/  IMAD R30, R53, R50.reuse, R30 ;  /* 0x00000032351e7224 */ /* 0x080fe200078e021e */
[----:B------:R-:W-:Y:S01]  /*7540*/  LEA R75, R100, UR49, 0x3 ;  /* 0x00000031644b7c11 */ /* 0x000fe2000f8e18ff */
[----:B------:R-:W-:Y:S05]  /*7550*/  IMAD R35, R54, R50, R35 ;  /* 0x0000003236237224 */ /* 0x000fea00078e0223 */
[----:B------:R-:W-:Y:S04]  /*7560*/  I2IP.S8.S32.SAT R76, R35, R30, RZ ;  /* 0x0000001e234c7239 */ /* 0x000fe800000014ff */
[----:B------:R-:W-:Y:S02]  /*7570*/  I2IP.S8.S32.SAT R71, R29, R28, R76 ;  /* 0x0000001c1d477239 */ /* 0x000fe4000000144c */
[----:B------:R-:W-:Y:S03]  /*7580*/  @P6 SHF.L.U32 R76, R99, 0x1f, RZ ;  /* 0x0000001f634c6819 */ /* 0x000fe600000006ff */
[----:B------:R1:W-:Y:S01]  /*7590*/  STS.128 [R112+0x2410], R68 ;  /* 0x0024104470007388 */ /* 0x0003e20000000c00 */
[----:B------:R-:W-:Y:S01]  /*75a0*/  @!PT LDS RZ, [RZ] ;  /* 0x00000000fffff984 */ /* 0x000fe20000000800 */
[----:B------:R-:W-:Y:S01]  /*75b0*/  @!PT LDS RZ, [RZ] ;  /* 0x00000000fffff984 */ /* 0x000fe20000000800 */
[----:B------:R-:W-:Y:S01]  /*75c0*/  @!PT LDS RZ, [RZ] ;  /* 0x00000000fffff984 */ /* 0x000fe20000000800 */
[----:B------:R-:W-:Y:S01]  /*75d0*/  @!PT LDS RZ, [RZ] ;  /* 0x00000000fffff984 */ /* 0x000fe20000000800 */
[----:B------:R2:W-:Y:S07]  /*75e0*/  MEMBAR.ALL.CTA ;  /* 0x0000000000007992 */ /* 0x0005ee0000008000 */
[----:B--2---:R-:W2:Y:S02]  /*75f0*/  FENCE.VIEW.ASYNC.S ;  /* 0x00000000000073c6 */ /* 0x004ea40000000000 */
[----:B--2---:R-:W-:Y:S06]  /*7600*/  BAR.SYNC.DEFER_BLOCKING 0x1, 0x80 ;  /* 0x0042000000007b1d */ /* 0x004fec0000010000 */
[----:B------:R-:W-:Y:S05]  /*7610*/  @P0 BRA `(.L_x_126) ;  /* 0x0000000000280947 */ /* 0x000fea0003800000 */
[----:B------:R-:W-:Y:S02]  /*7620*/  UIADD3 UR4, UPT, UPT, UR49, 0x2400, URZ ;  /* 0x0000240031047890 */ /* 0x000fe4000fffe0ff */
[----:B------:R-:W-:Y:S01]  /*7630*/  UIADD3 UR6, UP0, UPT, UR52, 0x680, URZ ;  /* 0x0000068034067890 */ /* 0x000fe2000ff1e0ff */
[----:B------:R-:W-:Y:S03]  /*7640*/  UMOV UR43, UR36 ;  /* 0x00000024002b7c82 */ /* 0x000fe60008000000 */
[----:B------:R-:W-:Y:S01]  /*7650*/  MOV R104, UR4 ;  /* 0x0000000400687c02 */ /* 0x000fe20008000f00 */
[----:B------:R-:W-:Y:S03]  /*7660*/  UIADD3.X UR7, UPT, UPT, URZ, UR53, URZ, UP0, !UPT ;  /* 0x00000035ff077290 */ /* 0x000fe600087fe4ff */
[----:B------:R-:W-:Y:S11]  /*7670*/  R2UR UR40, R104 ;  /* 0x00000000682872ca */ /* 0x000ff600000e0000 */
[----:B------:R-:W-:Y:S02]  /*7680*/  @!UPT UIADD3 URZ, UPT, UPT, URZ, URZ, URZ ;  /* 0x000000fffffff290 */ /* 0x000fe4000fffe0ff */
[----:B------:R2:W-:Y:S01]  /*7690*/  UTMASTG.3D [UR40], [UR6] ;  /* 0x00000028060073b5 */ /* 0x0005e20008010000 */
[----:B------:R0:W-:Y:S01]  /*76a0*/  UTMACMDFLUSH ;  /* 0x00000000000079b7 */ /* 0x0001e20000000000 */
[----:B--2---:R-:W-:Y:S04]  /*76b0*/  DEPBAR.LE SB0, 0x1 ;  /* 0x000080400000791a */ /* 0x004fe80000000000 */
.L_x_126:
[----:B------:R-:W-:Y:S05]  /*76c0*/  BSYNC.RECONVERGENT B0 ;  /* 0x0000000000007941 */ /* 0x000fea0003800200 */
.L_x_125:
[----:B------:R-:W-:Y:S06]  /*76d0*/  BAR.SYNC.DEFER_BLOCKING 0x1, 0x80 ;  /* 0x0042000000007b1d */ /* 0x000fec0000010000 */
[----:B------:R-:W2:Y:S01]  /*76e0*/  @P6 SYNCS.PHASECHK.TRANS64.TRYWAIT P0, [R75+URZ+0x220], R76 ;  /* 0x0002204c4b0065a7 */ /* 0x000ea200080011ff */
[----:B------:R-:W-:Y:S01]  /*76f0*/  BSSY B1, `(.L_x_127) ;  /* 0x000001f000017945 */ /* 0x000fe20003800000 */
[----:B--2---:R-:W-:Y:S03]  /*7700*/  @P6 SEL R55, RZ, 0x1, !P0 ;  /* 0x00000001ff376807 */ /* 0x004fe60004000000 */
[----:B------:R-:W-:Y:S05]  /*7710*/  @!P6 BRA `(.L_x_128) ;  /* 0x000000000070e947 */ /* 0x000fea0003800000 */
[----:B------:R-:W-:Y:S01]  /*7720*/  ISETP.NE.AND P1, PT, R72, RZ, PT ;  /* 0x000000ff4800720c */ /* 0x000fe20003f25270 */
[----:B------:R-:W-:Y:S01]  /*7730*/  BSSY B0, `(.L_x_129) ;  /* 0x0000008000007945 */ /* 0x000fe20003800000 */
[----:B------:R-:W-:Y:S11]  /*7740*/  ISETP.NE.AND P0, PT, R55, RZ, PT ;  /* 0x000000ff3700720c */ /* 0x000ff60003f05270 */
[----:B------:R-:W-:Y:S04]  /*7750*/  @P1 IMAD R74, R100, 0x1000, R74 ;  /* 0x00001000644a1824 */ /* 0x000fe800078e024a */
[----:B------:R-:W-:Y:S01]  /*7760*/  @P1 IMAD.IADD R73, R73, 0x1, R74 ;  /* 0x0000000149491824 */ /* 0x000fe200078e024a */
[----:B------:R-:W-:Y:S06]  /*7770*/  @P0 BRA `(.L_x_130) ;  /* 0x00000000000c0947 */ /* 0x000fec0003800000 */
[----:B------:R-:W-:Y:S04]  /*7780*/  SHF.L.U32 R0, R99, 0x1f, RZ ;  /* 0x0000001f63007819 */ /* 0x000fe800000006ff */
[----:B------:R-:W2:Y:S02]  /*7790*/  SYNCS.PHASECHK.TRANS64.TRYWAIT P0, [R75+URZ+0x220], R0 ;  /* 0x000220004b0075a7 */ /* 0x000ea400080011ff */
[----:B--2---:R-:W-:Y:S05]  /*77a0*/  @!P0 BRA `(.L_x_131) ;  /* 0x0000002000988947 */ /* 0x004fea0003800000 */
.L_x_130:
[----:B------:R-:W-:Y:S05]  /*77b0*/  BSYNC B0 ;  /* 0x0000000000007941 */ /* 0x000fea0003800000 */
.L_x_129:
[----:B------:R-:W-:Y:S01]  /*77c0*/  ISETP.NE.AND P0, PT, R72, RZ, PT ;  /* 0x000000ff4800720c */ /* 0x000fe20003f05270 */
[----:B--2---:R-:W-:Y:S02]  /*77d0*/  VIADD R75, R75, 0x230 ;  /* 0x000002304b4b7836 */ /* 0x004fe40000000000 */
[----:B------:R-:W-:Y:S02]  /*77e0*/  IMAD.U32 R0, RZ, RZ, UR37 ;  /* 0x00000025ff007e24 */ /* 0x000fe4000f8e00ff */
[----:B------:R-:W-:Y:S03]  /*77f0*/  VIADD R100, R100, 0x1 ;  /* 0x0000000164647836 */ /* 0x000fe60000000000 */
[----:B------:R-:W-:Y:S05]  /*7800*/  PRMT R0, R0, 0x654, R75 ;  /* 0x0000065400007816 */ /* 0x000fea000000004b */
[----:B------:R2:W3:Y:S04]  /*7810*/  @P0 LDS.128 R56, [R74+0x400] ;  /* 0x000400004a380984 */ /* 0x0004e80000000c00 */
[----:B------:R2:W4:Y:S01]  /*7820*/  @P0 LDS.128 R60, [R73+0x410] ;  /* 0x00041000493c0984 */ /* 0x0005220000000c00 */
        /* <DEDUP_REMOVED lines=10> */
[----:B--23--:R-:W-:Y:S02]  /*78d0*/  LOP3.LUT R99, R99, R0, RZ, 0x3c, !PT ;  /* 0x0000000063637212 */ /* 0x00cfe400078e3cff */
.L_x_128:
[----:B------:R-:W-:Y:S05]  /*78e0*/  BSYNC B1 ;  /* 0x0000000000017941 */ /* 0x000fea0003800000 */
.L_x_127:
[----:B------:R-:W-:Y:S05]  /*78f0*/  VIADD R3, R48, 0x40 ;  /* 0x0000004030037836 */ /* 0x000fea0000000000 */
[----:B------:R-:W-:Y:S04]  /*7900*/  SHF.R.U32.HI R3, RZ, 0x15, R3 ;  /* 0x00000015ff037819 */ /* 0x000fe80000011603 */
[----:B------:R-:W-:Y:S11]  /*7910*/  LOP3.LUT P0, RZ, R3, 0x3, R96, 0x48, !PT ;  /* 0x0000000303ff7812 */ /* 0x000ff60007804860 */
[----:B------:R-:W-:Y:S02]  /*7920*/  @!UPT UIADD3 URZ, UPT, UPT, URZ, URZ, URZ ;  /* 0x000000fffffff290 */ /* 0x000fe4000fffe0ff */
[----:B------:R-:W-:Y:S05]  /*7930*/  @!P0 BRA `(.L_x_132) ;  /* 0x0000000000408947 */ /* 0x000fea0003800000 */
[----:B------:R-:W2:Y:S01]  /*7940*/  LDCU.64 UR8, c[0x4][0x70] ;  /* 0x01000e00ff0877ac */ /* 0x000ea20008000a00 */
[----:B------:R-:W-:Y:S01]  /*7950*/  MOV R3, 0x0 ;  /* 0x0000000000037802 */ /* 0x000fe20000000f00 */
[----:B------:R-:W-:Y:S02]  /*7960*/  HFMA2 R12, -RZ, RZ, 0, 5.9604644775390625e-08 ;  /* 0x00000001ff0c7431 */ /* 0x000fe400000001ff */
[----:B------:R-:W-:Y:S02]  /*7970*/  IMAD.MOV.U32 R8, RZ, RZ, 0x192 ;  /* 0x00000192ff087424 */ /* 0x000fe400078e00ff */
[----:B------:R-:W-:Y:S01]  /*7980*/  IMAD.MOV.U32 R13, RZ, RZ, RZ ;  /* 0x000000ffff0d7224 */ /* 0x000fe200078e00ff */
[----:B------:R-:W3:Y:S01]  /*7990*/  LDCU.64 UR6, c[0x4][0x78] ;  /* 0x01000f00ff0677ac */ /* 0x000ee20008000a00 */
[----:B------:R-:W1:Y:S01]  /*79a0*/  LDC.64 R2, c[0x4][R3] ;  /* 0x0100000003027b82 */ /* 0x000e620000000a00 */
[----:B------:R-:W5:Y:S01]  /*79b0*/  LDCU.64 UR4, c[0x4][0x10] ;  /* 0x01000200ff0477ac */ /* 0x000f620008000a00 */
[----:B--2---:R-:W-:Y:S01]  /*79c0*/  MOV R5, UR9 ;  /* 0x0000000900057c02 */ /* 0x004fe20008000f00 */
[----:B------:R-:W-:Y:S01]  /*79d0*/  IMAD.U32 R4, RZ, RZ, UR8 ;  /* 0x00000008ff047e24 */ /* 0x000fe2000f8e00ff */
[----:B---3--:R-:W-:Y:S01]  /*79e0*/  MOV R7, UR7 ;  /* 0x0000000700077c02 */ /* 0x008fe20008000f00 */
[----:B------:R-:W-:Y:S01]  /*79f0*/  IMAD.U32 R6, RZ, RZ, UR6 ;  /* 0x00000006ff067e24 */ /* 0x000fe2000f8e00ff */
[----:B-----5:R-:W-:Y:S01]  /*7a00*/  MOV R11, UR5 ;  /* 0x00000005000b7c02 */ /* 0x020fe20008000f00 */
[----:B------:R-:W-:Y:S02]  /*7a10*/  IMAD.U32 R10, RZ, RZ, UR4 ;  /* 0x00000004ff0a7e24 */ /* 0x000fe4000f8e00ff */
[----:B------:R-:W-:Y:S07]  /*7a20*/  LEPC R20, `(.L_x_132) ;  /* 0x000000001014794e */ /* 0x000fee0000000000 */
[----:B-1--4-:R-:W-:Y:S05]  /*7a30*/  CALL.ABS.NOINC R2 ;  /* 0x0000000002007343 */ /* 0x012fea0003c00000 */
.L_x_132:
[----:B------:R-:W-:Y:S01]  /*7a40*/  ISETP.NE.AND P0, PT, R105, RZ, PT ;  /* 0x000000ff6900720c */ /* 0x000fe20003f05270 */
[----:B------:R-:W-:Y:S05]  /*7a50*/  WARPSYNC.ALL ;  /* 0x0000000000007948 */ /* 0x000fea0003800000 */
[----:B------:R-:W-:Y:S01]  /*7a60*/  IMAD.SHL.U32 R80, R57, 0x100, RZ ;  /* 0x0000010039507824 */ /* 0x000fe200078e00ff */
[----:B------:R-:W-:Y:S01]  /*7a70*/  R2UR UR4, R48 ;  /* 0x00000000300472ca */ /* 0x000fe200000e0000 */
[----:B------:R-:W-:Y:S01]  /*7a80*/  IMAD.SHL.U32 R74, R59, 0x100, RZ ;  /* 0x000001003b4a7824 */ /* 0x000fe200078e00ff */
[C---:B------:R-:W-:Y:S01]  /*7a90*/  SHF.L.U32 R51, R56.reuse, 0x10, RZ ;  /* 0x0000001038337819 */ /* 0x040fe200000006ff */
[----:B-1--4-:R-:W-:Y:S01]  /*7aa0*/  IMAD.SHL.U32 R68, R61, 0x100, RZ ;  /* 0x000001003d447824 */ /* 0x012fe200078e00ff */
[C---:B------:R-:W-:Y:S01]  /*7ab0*/  PRMT R49, R56.reuse, 0x8880, RZ ;  /* 0x0000888038317816 */ /* 0x040fe200000000ff */
[----:B------:R-:W-:Y:S01]  /*7ac0*/  BSSY.RECONVERGENT B0, `(.L_x_133) ;  /* 0x000009e000007945 */ /* 0x000fe20003800200 */
[----:B------:R-:W-:Y:S02]  /*7ad0*/  SHF.L.U32 R53, R56, 0x8, RZ ;  /* 0x0000000838357819 */ /* 0x000fe400000006ff */
[----:B------:R-:W-:Y:S02]  /*7ae0*/  SHF.R.S32.HI R51, RZ, 0x18, R51 ;  /* 0x00000018ff337819 */ /* 0x000fe40000011433 */
[C---:B------:R-:W-:Y:S02]  /*7af0*/  PRMT R82, R57.reuse, 0x8880, RZ ;  /* 0x0000888039527816 */ /* 0x040fe400000000ff */
[----:B------:R-:W-:Y:S01]  /*7b00*/  SHF.R.S32.HI R53, RZ, 0x18, R53 ;  /* 0x00000018ff357819 */ /* 0x000fe20000011435 */
[----:B------:R-:W-:Y:S01]  /*7b10*/  LDTM.16dp32bit_t0_t15.x32 R4, tmem[UR4+0x40] ;  /* 0x00004004000479ee */ /* 0x000fe20008a80000 */
[----:B------:R-:W1:Y:S01]  /*7b20*/  LDTM.16dp32bit_t16_t31.x32 R4, tmem[UR4+0x60] ;  /* 0x00006004000479ee */ /* 0x000e620008aa0000 */
[----:B------:R-:W-:Y:S01]  /*7b30*/  NOP ;  /* 0x0000000000007918 */ /* 0x000fe20000000000 */
[----:B------:R-:W-:Y:S02]  /*7b40*/  R2UR UR5, R108 ;  /* 0x000000006c0572ca */ /* 0x000fe400000e0000 */
[----:B------:R-:W-:Y:S02]  /*7b50*/  SHF.R.S32.HI R52, RZ, 0x18, R56 ;  /* 0x00000018ff347819 */ /* 0x000fe40000011438 */
[----:B------:R-:W-:Y:S02]  /*7b60*/  SHF.L.U32 R81, R57, 0x10, RZ ;  /* 0x0000001039517819 */ /* 0x000fe400000006ff */
[C---:B------:R-:W-:Y:S02]  /*7b70*/  PRMT R79, R58.reuse, 0x8880, RZ ;  /* 0x000088803a4f7816 */ /* 0x040fe400000000ff */
[----:B------:R-:W-:Y:S02]  /*7b80*/  SHF.R.S32.HI R54, RZ, 0x18, R57 ;  /* 0x00000018ff367819 */ /* 0x000fe40000011439 */
[----:B------:R-:W-:Y:S02]  /*7b90*/  SHF.L.U32 R78, R58, 0x10, RZ ;  /* 0x000000103a4e7819 */ /* 0x000fe400000006ff */
[C---:B------:R-:W-:Y:S01]  /*7ba0*/  PRMT R76, R59.reuse, 0x8880, RZ ;  /* 0x000088803b4c7816 */ /* 0x040fe200000000ff */
[----:B------:R-:W-:Y:S01]  /*7bb0*/  UIADD3 UR5, UPT, UPT, UR5, 0x290, URZ ;  /* 0x0000029005057890 */ /* 0x000fe2000fffe0ff */
[----:B------:R-:W-:Y:S02]  /*7bc0*/  SHF.R.S32.HI R55, RZ, 0x18, R58 ;  /* 0x00000018ff377819 */ /* 0x000fe4000001143a */
[----:B------:R-:W-:Y:S01]  /*7bd0*/  SHF.L.U32 R75, R59, 0x10, RZ ;  /* 0x000000103b4b7819 */ /* 0x000fe200000006ff */
[----:B------:R-:W-:Y:S01]  /*7be0*/  UPRMT UR5, UR37, 0x654, UR5 ;  /* 0x0000065425057896 */ /* 0x000fe20008000005 */
[C---:B------:R-:W-:Y:S02]  /*7bf0*/  PRMT R73, R60.reuse, 0x8880, RZ ;  /* 0x000088803c497816 */ /* 0x040fe400000000ff */
[----:B------:R-:W-:Y:S01]  /*7c00*/  SHF.R.S32.HI R56, RZ, 0x18, R59 ;  /* 0x00000018ff387819 */ /* 0x000fe2000001143b */
[C---:B-1----:R-:W-:Y:S01]  /*7c10*/  IMAD R4, R47.reuse, R4, RZ ;  /* 0x000000042f047224 */ /* 0x042fe200078e02ff */
[----:B------:R-:W-:Y:S01]  /*7c20*/  SHF.L.U32 R72, R60, 0x10, RZ ;  /* 0x000000103c487819 */ /* 0x000fe200000006ff */
[----:B------:R-:W-:Y:S01]  /*7c30*/  IMAD R5, R47, R5, RZ ;  /* 0x000000052f057224 */ /* 0x000fe200078e02ff */
[----:B------:R-:W-:Y:S01]  /*7c40*/  PRMT R70, R61, 0x8880, RZ ;  /* 0x000088803d467816 */ /* 0x000fe200000000ff */
[----:B------:R-:W-:Y:S01]  /*7c50*/  IMAD R6, R47, R6, RZ ;  /* 0x000000062f067224 */ /* 0x000fe200078e02ff */
[----:B------:R-:W-:Y:S01]  /*7c60*/  SYNCS.ARRIVE.TRANS64.RED.A1T0 RZ, [UR5], RZ ;  /* 0x000000ffffff79a7 */ /* 0x000fe20008100405 */
[----:B------:R-:W-:Y:S01]  /*7c70*/  IMAD R4, R49, R50, R4 ;  /* 0x0000003231047224 */ /* 0x000fe200078e0204 */
[----:B------:R-:W-:Y:S01]  /*7c80*/  MOV R49, R82 ;  /* 0x0000005200317202 */ /* 0x000fe20000000f00 */
[----:B------:R-:W-:Y:S01]  /*7c90*/  IMAD R7, R47, R7, RZ ;  /* 0x000000072f077224 */ /* 0x000fe200078e02ff */
[----:B------:R-:W-:Y:S01]  /*7ca0*/  SHF.R.S32.HI R57, RZ, 0x18, R60 ;  /* 0x00000018ff397819 */ /* 0x000fe2000001143c */
[-C--:B------:R-:W-:Y:S01]  /*7cb0*/  IMAD R5, R51, R50.reuse, R5 ;  /* 0x0000003233057224 */ /* 0x080fe200078e0205 */
[----:B------:R-:W-:Y:S01]  /*7cc0*/  SHF.R.S32.HI R51, RZ, 0x18, R81 ;  /* 0x00000018ff337819 */ /* 0x000fe20000011451 */
[----:B------:R-:W-:Y:S01]  /*7cd0*/  IMAD R6, R53, R50, R6 ;  /* 0x0000003235067224 */ /* 0x000fe200078e0206 */
[----:B------:R-:W-:Y:S01]  /*7ce0*/  SHF.R.S32.HI R53, RZ, 0x18, R80 ;  /* 0x00000018ff357819 */ /* 0x000fe20000011450 */
[----:B------:R-:W-:Y:S01]  /*7cf0*/  IMAD R8, R47, R8, RZ ;  /* 0x000000082f087224 */ /* 0x000fe200078e02ff */
[----:B------:R-:W-:Y:S01]  /*7d00*/  SHF.L.U32 R69, R61, 0x10, RZ ;  /* 0x000000103d457819 */ /* 0x000fe200000006ff */
[----:B------:R-:W-:Y:S01]  /*7d10*/  IMAD R7, R52, R50, R7 ;  /* 0x0000003234077224 */ /* 0x000fe200078e0207 */
[----:B------:R-:W-:Y:S01]  /*7d20*/  SHF.R.S32.HI R52, RZ, 0x18, R75 ;  /* 0x00000018ff347819 */ /* 0x000fe2000001144b */
[C---:B------:R-:W-:Y:S01]  /*7d30*/  IMAD R9, R47.reuse, R9, RZ ;  /* 0x000000092f097224 */ /* 0x040fe200078e02ff */
[----:B------:R-:W-:Y:S01]  /*7d40*/  PRMT R67, R62, 0x8880, RZ ;  /* 0x000088803e437816 */ /* 0x000fe200000000ff */
[----:B------:R-:W-:Y:S01]  /*7d50*/  IMAD R10, R47, R10, RZ ;  /* 0x0000000a2f0a7224 */ /* 0x000fe200078e02ff */
[----:B------:R-:W-:Y:S01]  /*7d60*/  I2IP.S8.S32.SAT R108, R7, R6, RZ ;  /* 0x00000006076c7239 */ /* 0x000fe200000014ff */
[----:B------:R-:W-:Y:S01]  /*7d70*/  IMAD R8, R49, R50, R8 ;  /* 0x0000003231087224 */ /* 0x000fe200078e0208 */
[----:B------:R-:W-:Y:S01]  /*7d80*/  MOV R49, R79 ;  /* 0x0000004f00317202 */ /* 0x000fe20000000f00 */
[----:B------:R-:W-:Y:S01]  /*7d90*/  IMAD R11, R47, R11, RZ ;  /* 0x0000000b2f0b7224 */ /* 0x000fe200078e02ff */
[----:B------:R-:W-:Y:S01]  /*7da0*/  I2IP.S8.S32.SAT R108, R5, R4, R108 ;  /* 0x00000004056c7239 */ /* 0x000fe2000000146c */
[-C--:B------:R-:W-:Y:S01]  /*7db0*/  IMAD R9, R51, R50.reuse, R9 ;  /* 0x0000003233097224 */ /* 0x080fe200078e0209 */
[----:B------:R-:W-:Y:S01]  /*7dc0*/  SHF.R.S32.HI R51, RZ, 0x18, R78 ;  /* 0x00000018ff337819 */ /* 0x000fe2000001144e */
[----:B------:R-:W-:Y:S01]  /*7dd0*/  IMAD R10, R53, R50, R10 ;  /* 0x00000032350a7224 */ /* 0x000fe200078e020a */
[----:B------:R-:W-:Y:S01]  /*7de0*/  SHF.R.S32.HI R53, RZ, 0x18, R74 ;  /* 0x00000018ff357819 */ /* 0x000fe2000001144a */
[C---:B------:R-:W-:Y:S01]  /*7df0*/  IMAD R12, R47.reuse, R12, RZ ;  /* 0x0000000c2f0c7224 */ /* 0x040fe200078e02ff */
[----:B------:R-:W-:Y:S01]  /*7e00*/  SHF.L.U32 R77, R58, 0x8, RZ ;  /* 0x000000083a4d7819 */ /* 0x000fe200000006ff */
[-C--:B------:R-:W-:Y:S01]  /*7e10*/  IMAD R11, R54, R50.reuse, R11 ;  /* 0x00000032360b7224 */ /* 0x080fe200078e020b */
[----:B------:R-:W-:Y:S01]  /*7e20*/  SHF.R.S32.HI R58, RZ, 0x18, R61 ;  /* 0x00000018ff3a7819 */ /* 0x000fe2000001143d */
[----:B------:R-:W-:Y:S01]  /*7e30*/  IMAD R13, R47, R13, RZ ;  /* 0x0000000d2f0d7224 */ /* 0x000fe200078e02ff */
[----:B------:R-:W-:Y:S01]  /*7e40*/  SHF.L.U32 R66, R62, 0x10, RZ ;  /* 0x000000103e427819 */ /* 0x000fe200000006ff */
[----:B------:R-:W-:Y:S01]  /*7e50*/  IMAD R12, R49, R50, R12 ;  /* 0x00000032310c7224 */ /* 0x000fe200078e020c */
[----:B------:R-:W-:Y:S01]  /*7e60*/  SHF.R.S32.HI R49, RZ, 0x18, R77 ;  /* 0x00000018ff317819 */ /* 0x000fe2000001144d */
[----:B------:R-:W-:Y:S01]  /*7e70*/  IMAD R14, R47, R14, RZ ;  /* 0x0000000e2f0e7224 */ /* 0x000fe200078e02ff */
[----:B------:R-:W-:Y:S01]  /*7e80*/  I2IP.S8.S32.SAT R109, R11, R10, RZ ;  /* 0x0000000a0b6d7239 */ /* 0x000fe200000014ff */
[----:B------:R-:W-:Y:S01]  /*7e90*/  IMAD R15, R47, R15, RZ ;  /* 0x0000000f2f0f7224 */ /* 0x000fe200078e02ff */
[----:B------:R-:W-:Y:S01]  /*7ea0*/  PRMT R64, R63, 0x8880, RZ ;  /* 0x000088803f407816 */ /* 0x000fe200000000ff */
[----:B------:R-:W-:Y:S01]  /*7eb0*/  IMAD R13, R51, R50, R13 ;  /* 0x00000032330d7224 */ /* 0x000fe200078e020d */
[----:B------:R-:W-:Y:S01]  /*7ec0*/  MOV R51, R76 ;  /* 0x0000004c00337202 */ /* 0x000fe20000000f00 */
[----:B------:R-:W-:Y:S01]  /*7ed0*/  IMAD R16, R47, R16, RZ ;  /* 0x000000102f107224 */ /* 0x000fe200078e02ff */
[----:B------:R-:W-:Y:S01]  /*7ee0*/  I2IP.S8.S32.SAT R109, R9, R8, R109 ;  /* 0x00000008096d7239 */ /* 0x000fe2000000146d */
[-C--:B------:R-:W-:Y:S01]  /*7ef0*/  IMAD R14, R49, R50.reuse, R14 ;  /* 0x00000032310e7224 */ /* 0x080fe200078e020e */
[----:B------:R-:W-:Y:S01]  /*7f00*/  SHF.R.S32.HI R59, RZ, 0x18, R62 ;  /* 0x00000018ff3b7819 */ /* 0x000fe2000001143e */
[----:B------:R-:W-:Y:S01]  /*7f10*/  IMAD R17, R47, R17, RZ ;  /* 0x000000112f117224 */ /* 0x000fe200078e02ff */
[----:B------:R-:W-:Y:S01]  /*7f20*/  SHF.L.U32 R71, R60, 0x8, RZ ;  /* 0x000000083c477819 */ /* 0x000fe200000006ff */
[----:B------:R-:W-:Y:S01]  /*7f30*/  IMAD R15, R55, R50, R15 ;  /* 0x00000032370f7224 */ /* 0x000fe200078e020f */
[----:B------:R-:W-:Y:S01]  /*7f40*/  SHF.R.S32.HI R60, RZ, 0x18, R63 ;  /* 0x00000018ff3c7819 */ /* 0x000fe2000001143f */
[----:B------:R-:W-:Y:S01]  /*7f50*/  IMAD R18, R47, R18, RZ ;  /* 0x000000122f127224 */ /* 0x000fe200078e02ff */
[----:B------:R-:W-:Y:S01]  /*7f60*/  SHF.L.U32 R65, R62, 0x8, RZ ;  /* 0x000000083e417819 */ /* 0x000fe200000006ff */
[----:B------:R-:W-:Y:S01]  /*7f70*/  IMAD R16, R51, R50, R16 ;  /* 0x0000003233107224 */ /* 0x000fe200078e0210 */
[----:B------:R-:W-:Y:S01]  /*7f80*/  I2IP.S8.S32.SAT R110, R15, R14, RZ ;  /* 0x0000000e0f6e7239 */ /* 0x000fe200000014ff */
[----:B------:R-:W-:Y:S01]  /*7f90*/  IMAD R19, R47, R19, RZ ;  /* 0x000000132f137224 */ /* 0x000fe200078e02ff */
[----:B------:R-:W-:Y:S01]  /*7fa0*/  SHF.R.S32.HI R51, RZ, 0x18, R72 ;  /* 0x00000018ff337819 */ /* 0x000fe20000011448 */
[----:B------:R-:W-:Y:S01]  /*7fb0*/  IMAD R17, R52, R50, R17 ;  /* 0x0000003234117224 */ /* 0x000fe200078e0211 */
[----:B------:R-:W-:Y:S01]  /*7fc0*/  I2IP.S8.S32.SAT R110, R13, R12, R110 ;  /* 0x0000000c0d6e7239 */ /* 0x000fe2000000146e */
[----:B------:R-:W-:Y:S01]  /*7fd0*/  IMAD R0, R47, R20, RZ ;  /* 0x000000142f007224 */ /* 0x000fe200078e02ff */
[----:B------:R-:W-:Y:S01]  /*7fe0*/  SHF.R.S32.HI R52, RZ, 0x18, R71 ;  /* 0x00000018ff347819 */ /* 0x000fe20000011447 */
[-C--:B------:R-:W-:Y:S01]  /*7ff0*/  IMAD R18, R53, R50.reuse, R18 ;  /* 0x0000003235127224 */ /* 0x080fe200078e0212 */
[----:B------:R-:W-:Y:S01]  /*8000*/  SHF.R.S32.HI R53, RZ, 0x18, R68 ;  /* 0x00000018ff357819 */ /* 0x000fe20000011444 */
[----:B------:R-:W-:Y:S01]  /*8010*/  IMAD.MOV.U32 R49, RZ, RZ, R73 ;  /* 0x000000ffff317224 */ /* 0x000fe200078e0049 */
[----:B------:R-:W-:Y:S01]  /*8020*/  SHF.L.U32 R62, R63, 0x10, RZ ;  /* 0x000000103f3e7819 */ /* 0x000fe200000006ff */
[C---:B------:R-:W-:Y:S02]  /*8030*/  IMAD R2, R47.reuse, R21, RZ ;  /* 0x000000152f027224 */ /* 0x040fe400078e02ff */
[----:B------:R-:W-:Y:S02]  /*8040*/  IMAD R19, R56, R50, R19 ;  /* 0x0000003238137224 */ /* 0x000fe400078e0213 */
[----:B------:R-:W-:Y:S02]  /*8050*/  IMAD R3, R47, R22, RZ ;  /* 0x000000162f037224 */ /* 0x000fe400078e02ff */
[----:B------:R-:W-:Y:S01]  /*8060*/  IMAD R0, R49, R50, R0 ;  /* 0x0000003231007224 */ /* 0x000fe200078e0200 */
[----:B------:R-:W-:Y:S01]  /*8070*/  I2IP.S8.S32.SAT R111, R19, R18, RZ ;  /* 0x00000012136f7239 */ /* 0x000fe200000014ff */
[----:B------:R-:W-:Y:S01]  /*8080*/  IMAD R23, R47, R23, RZ ;  /* 0x000000172f177224 */ /* 0x000fe200078e02ff */
[----:B------:R-:W-:Y:S01]  /*8090*/  MOV R49, R70 ;  /* 0x0000004600317202 */ /* 0x000fe20000000f00 */
[----:B------:R-:W-:Y:S01]  /*80a0*/  IMAD R2, R51, R50, R2 ;  /* 0x0000003233027224 */ /* 0x000fe200078e0202 */
[----:B------:R-:W-:Y:S01]  /*80b0*/  I2IP.S8.S32.SAT R111, R17, R16, R111 ;  /* 0x00000010116f7239 */ /* 0x000fe2000000146f */
[C---:B------:R-:W-:Y:S01]  /*80c0*/  IMAD R20, R47.reuse, R24, RZ ;  /* 0x000000182f147224 */ /* 0x040fe200078e02ff */
[----:B------:R-:W-:Y:S01]  /*80d0*/  SHF.R.S32.HI R51, RZ, 0x18, R69 ;  /* 0x00000018ff337819 */ /* 0x000fe20000011445 */
[-C--:B------:R-:W-:Y:S01]  /*80e0*/  IMAD R3, R52, R50.reuse, R3 ;  /* 0x0000003234037224 */ /* 0x080fe200078e0203 */
[----:B------:R-:W-:Y:S01]  /*80f0*/  SHF.R.S32.HI R52, RZ, 0x18, R62 ;  /* 0x00000018ff347819 */ /* 0x000fe2000001143e */
[----:B------:R-:W-:Y:S01]  /*8100*/  IMAD R21, R47, R25, RZ ;  /* 0x000000192f157224 */ /* 0x000fe200078e02ff */
[----:B------:R1:W-:Y:S01]  /*8110*/  STS.128 [R95+UR49+0x3400], R108 ;  /* 0x0034006c5f007988 */ /* 0x0003e20008000c31 */
[----:B------:R-:W-:Y:S02]  /*8120*/  IMAD R23, R57, R50, R23 ;  /* 0x0000003239177224 */ /* 0x000fe400078e0217 */
[----:B------:R-:W-:Y:S02]  /*8130*/  IMAD R22, R47, R26, RZ ;  /* 0x0000001a2f167224 */ /* 0x000fe400078e02ff */
[-C--:B------:R-:W-:Y:S01]  /*8140*/  IMAD R20, R49, R50.reuse, R20 ;  /* 0x0000003231147224 */ /* 0x080fe200078e0214 */
[----:B------:R-:W-:Y:S01]  /*8150*/  I2IP.S8.S32.SAT R113, R23, R3, RZ ;  /* 0x0000000317717239 */ /* 0x000fe200000014ff */
[----:B------:R-:W-:Y:S01]  /*8160*/  IMAD R27, R47, R27, RZ ;  /* 0x0000001b2f1b7224 */ /* 0x000fe200078e02ff */
[----:B------:R-:W-:Y:S01]  /*8170*/  MOV R49, R67 ;  /* 0x0000004300317202 */ /* 0x000fe20000000f00 */
[----:B------:R-:W-:Y:S01]  /*8180*/  IMAD R21, R51, R50, R21 ;  /* 0x0000003233157224 */ /* 0x000fe200078e0215 */
[----:B------:R-:W-:Y:S01]  /*8190*/  I2IP.S8.S32.SAT R116, R2, R0, R113 ;  /* 0x0000000002747239 */ /* 0x000fe20000001471 */
[----:B------:R-:W-:Y:S01]  /*81a0*/  IMAD R24, R47, R28, RZ ;  /* 0x0000001c2f187224 */ /* 0x000fe200078e02ff */
[----:B------:R-:W-:Y:S01]  /*81b0*/  SHF.R.S32.HI R51, RZ, 0x18, R66 ;  /* 0x00000018ff337819 */ /* 0x000fe20000011442 */
[-C--:B------:R-:W-:Y:S01]  /*81c0*/  IMAD R22, R53, R50.reuse, R22 ;  /* 0x0000003235167224 */ /* 0x080fe200078e0216 */
[----:B------:R-:W-:Y:S01]  /*81d0*/  IADD3 R113, PT, PT, R44, 0x1, RZ ;  /* 0x000000012c717810 */ /* 0x000fe20007ffe0ff */
[-C--:B------:R-:W-:Y:S02]  /*81e0*/  IMAD R27, R58, R50.reuse, R27 ;  /* 0x000000323a1b7224 */ /* 0x080fe400078e021b */
[----:B------:R-:W-:Y:S02]  /*81f0*/  IMAD R25, R47, R29, RZ ;  /* 0x0000001d2f197224 */ /* 0x000fe400078e02ff */
[----:B------:R-:W-:Y:S01]  /*8200*/  IMAD R24, R49, R50, R24 ;  /* 0x0000003231187224 */ /* 0x000fe200078e0218 */
[----:B------:R-:W-:Y:S01]  /*8210*/  SHF.R.S32.HI R49, RZ, 0x18, R65 ;  /* 0x00000018ff317819 */ /* 0x000fe20000011441 */
[----:B------:R-:W-:Y:S01]  /*8220*/  IMAD R26, R47, R30, RZ ;  /* 0x0000001e2f1a7224 */ /* 0x000fe200078e02ff */
[----:B------:R-:W-:Y:S01]  /*8230*/  I2IP.S8.S32.SAT R117, R27, R22, RZ ;  /* 0x000000161b757239 */ /* 0x000fe200000014ff */
[----:B------:R-:W-:Y:S02]  /*8240*/  IMAD.SHL.U32 R61, R63, 0x100, RZ ;  /* 0x000001003f3d7824 */ /* 0x000fe400078e00ff */
[----:B------:R-:W-:Y:S01]  /*8250*/  IMAD R31, R47, R31, RZ ;  /* 0x0000001f2f1f7224 */ /* 0x000fe200078e02ff */
[----:B------:R-:W-:Y:S01]  /*8260*/  I2IP.S8.S32.SAT R117, R21, R20, R117 ;  /* 0x0000001415757239 */ /* 0x000fe20000001475 */
[----:B------:R-:W-:Y:S01]  /*8270*/  IMAD R25, R51, R50, R25 ;  /* 0x0000003233197224 */ /* 0x000fe200078e0219 */
[----:B------:R-:W-:Y:S01]  /*8280*/  MOV R51, R64 ;  /* 0x0000004000337202 */ /* 0x000fe20000000f00 */
[----:B------:R-:W-:Y:S01]  /*8290*/  IMAD R28, R47, R32, RZ ;  /* 0x000000202f1c7224 */ /* 0x000fe200078e02ff */
[----:B------:R-:W-:Y:S01]  /*82a0*/  SHF.R.S32.HI R53, RZ, 0x18, R61 ;  /* 0x00000018ff357819 */ /* 0x000fe2000001143d */
[-C--:B------:R-:W-:Y:S02]  /*82b0*/  IMAD R26, R49, R50.reuse, R26 ;  /* 0x00000032311a7224 */ /* 0x080fe400078e021a */
[----:B------:R-:W-:Y:S02]  /*82c0*/  IMAD R29, R47, R33, RZ ;  /* 0x000000212f1d7224 */ /* 0x000fe400078e02ff */
[-C--:B------:R-:W-:Y:S02]  /*82d0*/  IMAD R31, R59, R50.reuse, R31 ;  /* 0x000000323b1f7224 */ /* 0x080fe400078e021f */
[----:B------:R-:W-:Y:S02]  /*82e0*/  IMAD R28, R51, R50, R28 ;  /* 0x00000032331c7224 */ /* 0x000fe400078e021c */
[----:B------:R-:W-:Y:S01]  /*82f0*/  IMAD R30, R47, R34, RZ ;  /* 0x000000222f1e7224 */ /* 0x000fe200078e02ff */
[----:B------:R-:W-:Y:S01]  /*8300*/  I2IP.S8.S32.SAT R114, R31, R26, RZ ;  /* 0x0000001a1f727239 */ /* 0x000fe200000014ff */
[----:B------:R-:W-:Y:S02]  /*8310*/  IMAD R29, R52, R50, R29 ;  /* 0x00000032341d7224 */ /* 0x000fe400078e021d */
[----:B------:R-:W-:Y:S01]  /*8320*/  IMAD R35, R47, R35, RZ ;  /* 0x000000232f237224 */ /* 0x000fe200078e02ff */
[----:B------:R-:W-:Y:S01]  /*8330*/  I2IP.S8.S32.SAT R118, R25, R24, R114 ;  /* 0x0000001819767239 */ /* 0x000fe20000001472 */
[-C--:B------:R-:W-:Y:S02]  /*8340*/  IMAD R30, R53, R50.reuse, R30 ;  /* 0x00000032351e7224 */ /* 0x080fe400078e021e */
[----:B------:R-:W-:Y:S05]  /*8350*/  IMAD R35, R60, R50, R35 ;  /* 0x000000323c237224 */ /* 0x000fea00078e0223 */
[----:B------:R-:W-:Y:S04]  /*8360*/  I2IP.S8.S32.SAT R115, R35, R30, RZ ;  /* 0x0000001e23737239 */ /* 0x000fe800000014ff */
[----:B------:R-:W-:Y:S05]  /*8370*/  I2IP.S8.S32.SAT R119, R29, R28, R115 ;  /* 0x0000001c1d777239 */ /* 0x000fea0000001473 */
        /* <DEDUP_REMOVED lines=9> */
[----:B------:R-:W-:Y:S02]  /*8410*/  UIADD3 UR8, UP0, UPT, UR52, 0x680, URZ ;  /* 0x0000068034087890 */ /* 0x000fe4000ff1e0ff */
[----:B------:R-:W-:Y:S02]  /*8420*/  UIADD3 UR5, UPT, UPT, UR41, 0x40, URZ ;  /* 0x0000004029057890 */ /* 0x000fe4000fffe0ff */
[----:B------:R-:W-:Y:S02]  /*8430*/  UIADD3 UR4, UPT, UPT, UR49, 0x3400, URZ ;  /* 0x0000340031047890 */ /* 0x000fe4000fffe0ff */
[----:B------:R-:W-:Y:S01]  /*8440*/  UIADD3.X UR9, UPT, UPT, URZ, UR53, URZ, UP0, !UPT ;  /* 0x00000035ff097290 */ /* 0x000fe200087fe4ff */
[----:B------:R-:W-:Y:S01]  /*8450*/  UMOV UR6, UR42 ;  /* 0x0000002a00067c82 */ /* 0x000fe20008000000 */
[----:B------:R-:W-:Y:S07]  /*8460*/  UMOV UR7, UR36 ;  /* 0x0000002400077c82 */ /* 0x000fee0008000000 */
[----:B------:R2:W-:Y:S01]  /*8470*/  UTMASTG.3D [UR4], [UR8] ;  /* 0x00000004080073b5 */ /* 0x0005e20008010000 */
[----:B------:R0:W-:Y:S01]  /*8480*/  UTMACMDFLUSH ;  /* 0x00000000000079b7 */ /* 0x0001e20000000000 */
[----:B--2---:R-:W-:Y:S04]  /*8490*/  DEPBAR.LE SB0, 0x1 ;  /* 0x000080400000791a */ /* 0x004fe80000000000 */
.L_x_134:
[----:B------:R-:W-:Y:S05]  /*84a0*/  BSYNC.RECONVERGENT B0 ;  /* 0x0000000000007941 */ /* 0x000fea0003800200 */
.L_x_133:
[----:B------:R-:W-:Y:S01]  /*84b0*/  BAR.SYNC.DEFER_BLOCKING 0x1, 0x80 ;  /* 0x0042000000007b1d */ /* 0x000fe20000010000 */
[----:B------:R-:W-:Y:S01]  /*84c0*/  ISETP.NE.AND P2, PT, R106, RZ, PT ;  /* 0x000000ff6a00720c */ /* 0x000fe20003f45270 */
[----:B------:R-:W-:Y:S01]  /*84d0*/  IMAD.IADD R20, R43, 0x1, R83 ;  /* 0x000000012b147824 */ /* 0x000fe200078e0253 */
[----:B------:R-:W-:Y:S01]  /*84e0*/  ISETP.NE.AND P0, PT, R107, 0x2, PT ;  /* 0x000000026b00780c */ /* 0x000fe20003f05270 */
[----:B------:R-:W-:Y:S01]  /*84f0*/  IMAD.IADD R21, R45, 0x1, R90 ;  /* 0x000000012d157824 */ /* 0x000fe200078e025a */
[----:B------:R-:W-:Y:S02]  /*8500*/  ISETP.NE.AND P1, PT, R113, 0x4, PT ;  /* 0x000000047100780c */ /* 0x000fe40003f25270 */
[----:B------:R-:W-:Y:S02]  /*8510*/  SEL R0, RZ, 0x1, P0 ;  /* 0x00000001ff007807 */ /* 0x000fe40000000000 */
[----:B------:R-:W-:Y:S02]  /*8520*/  SEL R3, RZ, 0x1, P1 ;  /* 0x00000001ff037807 */ /* 0x000fe40000800000 */
[----:B------:R-:W-:Y:S02]  /*8530*/  LOP3.LUT R101, R101, R0, RZ, 0x3c, !PT ;  /* 0x0000000065657212 */ /* 0x000fe400078e3cff */
[----:B------:R-:W-:Y:S02]  /*8540*/  LOP3.LUT R102, R102, R3, RZ, 0x3c, !PT ;  /* 0x0000000366667212 */ /* 0x000fe400078e3cff */
[----:B------:R-:W-:Y:S02]  /*8550*/  @P2 R2UR UR36, R98 ;  /* 0x00000000622422ca */ /* 0x000fe400000e0000 */
[----:B------:R-:W-:Y:S02]  /*8560*/  SEL R107, R107, RZ, P0 ;  /* 0x000000ff6b6b7207 */ /* 0x000fe40000000000 */
[----:B------:R-:W-:Y:S01]  /*8570*/  SEL R44, R113, RZ, P1 ;  /* 0x000000ff712c7207 */ /* 0x000fe20000800000 */
[----:B------:R-:W-:Y:S10]  /*8580*/  @P2 BRA `(.L_x_135) ;  /* 0xffffffd400d82947 */ /* 0x000ff4000383ffff */
[----:B------:R-:W-:Y:S05]  /*8590*/  EXIT ;  /* 0x000000000000794d */ /* 0x000fea0003800000 */
.L_x_20:
[----:B--2---:R2:W1:Y:S02]  /*85a0*/  SYNCS.PHASECHK.TRANS64.TRYWAIT P0, [R3+URZ+0x2c0], R2 ;  /* 0x0002c002030075a7 */ /* 0x00446400080011ff */
[----:B-1----:R-:W-:Y:S05]  /*85b0*/  @!P0 NANOSLEEP.SYNCS 0x989680 ;  /* 0x009896800000895d */ /* 0x002fea0003900000 */
[----:B------:R-:W1:Y:S02]  /*85c0*/  @!P0 SYNCS.PHASECHK.TRANS64 P0, [R3+URZ+0x2c0], R2 ;  /* 0x0002c002030085a7 */ /* 0x000e6400080010ff */
[----:B-1----:R-:W-:Y:S05]  /*85d0*/  @!P0 BRA `(.L_x_20) ;  /* 0xfffffffc00f08947 */ /* 0x002fea000383ffff */
[----:B------:R-:W-:Y:S05]  /*85e0*/  BRA `(.L_x_136) ;  /* 0xffffff9000e87947 */ /* 0x000fea000383ffff */
.L_x_23:
[----:B-1----:R-:W-:-:S07]  /*85f0*/  MOV R2, UR33 ;  /* 0x0000002100027c02 */ /* 0x002fce0008000f00 */
.L_x_137:
[----:B-1----:R1:W2:Y:S02]  /*8600*/  SYNCS.PHASECHK.TRANS64.TRYWAIT P0, [R2+URZ+0x110], R5 ;  /* 0x00011005020075a7 */ /* 0x0022a400080011ff */
[----:B--2---:R-:W-:Y:S05]  /*8610*/  @!P0 NANOSLEEP.SYNCS 0x989680 ;  /* 0x009896800000895d */ /* 0x004fea0003900000 */
[----:B------:R-:W2:Y:S02]  /*8620*/  @!P0 SYNCS.PHASECHK.TRANS64 P0, [R2+URZ+0x110], R5 ;  /* 0x00011005020085a7 */ /* 0x000ea400080010ff */
[----:B--2---:R-:W-:Y:S05]  /*8630*/  @!P0 BRA `(.L_x_137) ;  /* 0xfffffffc00f08947 */ /* 0x004fea000383ffff */
[----:B------:R-:W-:Y:S05]  /*8640*/  BRA `(.L_x_22) ;  /* 0xffffff9400387947 */ /* 0x000fea000383ffff */
.L_x_29:
[----:B-1----:R-:W-:-:S07]  /*8650*/  MOV R2, UR17 ;  /* 0x0000001100027c02 */ /* 0x002fce0008000f00 */
.L_x_138:
[----:B-1----:R1:W2:Y:S02]  /*8660*/  SYNCS.PHASECHK.TRANS64.TRYWAIT P0, [R2+URZ+0x110], R5 ;  /* 0x00011005020075a7 */ /* 0x0022a400080011ff */
[----:B--2---:R-:W-:Y:S05]  /*8670*/  @!P0 NANOSLEEP.SYNCS 0x989680 ;  /* 0x009896800000895d */ /* 0x004fea0003900000 */
[----:B------:R-:W2:Y:S02]  /*8680*/  @!P0 SYNCS.PHASECHK.TRANS64 P0, [R2+URZ+0x110], R5 ;  /* 0x00011005020085a7 */ /* 0x000ea400080010ff */
[----:B--2---:R-:W-:Y:S05]  /*8690*/  @!P0 BRA `(.L_x_138) ;  /* 0xfffffffc00f08947 */ /* 0x004fea000383ffff */
[----:B------:R-:W-:Y:S05]  /*86a0*/  BRA `(.L_x_28) ;  /* 0xffffff9400e07947 */ /* 0x000fea000383ffff */
.L_x_33:
[----:B-1----:R1:W2:Y:S02]  /*86b0*/  SYNCS.PHASECHK.TRANS64.TRYWAIT P0, [R2+URZ+0x250], R3 ;  /* 0x00025003020075a7 */ /* 0x0022a400080011ff */
[----:B--2---:R-:W-:Y:S05]  /*86c0*/  @!P0 NANOSLEEP.SYNCS 0x989680 ;  /* 0x009896800000895d */ /* 0x004fea0003900000 */
[----:B------:R-:W2:Y:S02]  /*86d0*/  @!P0 SYNCS.PHASECHK.TRANS64 P0, [R2+URZ+0x250], R3 ;  /* 0x00025003020085a7 */ /* 0x000ea400080010ff */
[----:B--2---:R-:W-:Y:S05]  /*86e0*/  @!P0 BRA `(.L_x_33) ;  /* 0xfffffffc00f08947 */ /* 0x004fea000383ffff */
[----:B------:R-:W-:Y:S05]  /*86f0*/  BRA `(.L_x_139) ;  /* 0xffffff9800707947 */ /* 0x000fea000383ffff */
.L_x_37:
[----:B----4-:R-:W-:-:S07]  /*8700*/  MOV R0, UR5 ;  /* 0x0000000500007c02 */ /* 0x010fce0008000f00 */
.L_x_140:
[----:B-1----:R1:W2:Y:S02]  /*8710*/  SYNCS.PHASECHK.TRANS64.TRYWAIT P0, [R0+URZ], R3 ;  /* 0x00000003000075a7 */ /* 0x0022a400080011ff */
[----:B--2---:R-:W-:Y:S05]  /*8720*/  @!P0 NANOSLEEP.SYNCS 0x989680 ;  /* 0x009896800000895d */ /* 0x004fea0003900000 */
[----:B------:R-:W2:Y:S02]  /*8730*/  @!P0 SYNCS.PHASECHK.TRANS64 P0, [R0+URZ], R3 ;  /* 0x00000003000085a7 */ /* 0x000ea400080010ff */
[----:B--2---:R-:W-:Y:S05]  /*8740*/  @!P0 BRA `(.L_x_140) ;  /* 0xfffffffc00f08947 */ /* 0x004fea000383ffff */
[----:B------:R-:W-:Y:S05]  /*8750*/  BRA `(.L_x_141) ;  /* 0xffffff9c00e07947 */ /* 0x000fea000383ffff */
.L_x_38:
[----:B----4-:R-:W-:-:S07]  /*8760*/  MOV R0, UR5 ;  /* 0x0000000500007c02 */ /* 0x010fce0008000f00 */
.L_x_142:
[----:B-1----:R1:W2:Y:S02]  /*8770*/  SYNCS.PHASECHK.TRANS64.TRYWAIT P0, [R0+URZ], R3 ;  /* 0x00000003000075a7 */ /* 0x0022a400080011ff */
[----:B--2---:R-:W-:Y:S05]  /*8780*/  @!P0 NANOSLEEP.SYNCS 0x989680 ;  /* 0x009896800000895d */ /* 0x004fea0003900000 */
[----:B------:R-:W2:Y:S02]  /*8790*/  @!P0 SYNCS.PHASECHK.TRANS64 P0, [R0+URZ], R3 ;  /* 0x00000003000085a7 */ /* 0x000ea400080010ff */
[----:B--2---:R-:W-:Y:S05]  /*87a0*/  @!P0 BRA `(.L_x_142) ;  /* 0xfffffffc00f08947 */ /* 0x004fea000383ffff */
[----:B------:R-:W-:Y:S05]  /*87b0*/  BRA `(.L_x_143) ;  /* 0xffffff9c00ec7947 */ /* 0x000fea000383ffff */
.L_x_39:
[----:B----4-:R-:W-:-:S07]  /*87c0*/  MOV R0, UR5 ;  /* 0x0000000500007c02 */ /* 0x010fce0008000f00 */
.L_x_144:
[----:B-1----:R1:W2:Y:S02]  /*87d0*/  SYNCS.PHASECHK.TRANS64.TRYWAIT P0, [R0+URZ], R3 ;  /* 0x00000003000075a7 */ /* 0x0022a400080011ff */
[----:B--2---:R-:W-:Y:S05]  /*87e0*/  @!P0 NANOSLEEP.SYNCS 0x989680 ;  /* 0x009896800000895d */ /* 0x004fea0003900000 */
[----:B------:R-:W2:Y:S02]  /*87f0*/  @!P0 SYNCS.PHASECHK.TRANS64 P0, [R0+URZ], R3 ;  /* 0x00000003000085a7 */ /* 0x000ea400080010ff */
[----:B--2---:R-:W-:Y:S05]  /*8800*/  @!P0 BRA `(.L_x_144) ;  /* 0xfffffffc00f08947 */ /* 0x004fea000383ffff */
[----:B------:R-:W-:Y:S05]  /*8810*/  BRA `(.L_x_145) ;  /* 0xffffff9c00f87947 */ /* 0x000fea000383ffff */
.L_x_40:
[----:B----4-:R-:W-:-:S07]  /*8820*/  MOV R0, UR5 ;  /* 0x0000000500007c02 */ /* 0x010fce0008000f00 */
.L_x_146:
[----:B-1----:R1:W2:Y:S02]  /*8830*/  SYNCS.PHASECHK.TRANS64.TRYWAIT P0, [R0+URZ], R3 ;  /* 0x00000003000075a7 */ /* 0x0022a400080011ff */
[----:B--2---:R-:W-:Y:S05]  /*8840*/  @!P0 NANOSLEEP.SYNCS 0x989680 ;  /* 0x009896800000895d */ /* 0x004fea0003900000 */
[----:B------:R-:W2:Y:S02]  /*8850*/  @!P0 SYNCS.PHASECHK.TRANS64 P0, [R0+URZ], R3 ;  /* 0x00000003000085a7 */ /* 0x000ea400080010ff */
[----:B--2---:R-:W-:Y:S05]  /*8860*/  @!P0 BRA `(.L_x_146) ;  /* 0xfffffffc00f08947 */ /* 0x004fea000383ffff */
[----:B------:R-:W-:Y:S05]  /*8870*/  BRA `(.L_x_147) ;  /* 0xffffffa000047947 */ /* 0x000fea000383ffff */
.L_x_41:
[----:B----4-:R-:W-:-:S07]  /*8880*/  MOV R0, UR5 ;  /* 0x0000000500007c02 */ /* 0x010fce0008000f00 */
.L_x_148:
[----:B-1----:R1:W2:Y:S02]  /*8890*/  SYNCS.PHASECHK.TRANS64.TRYWAIT P0, [R0+URZ], R3 ;  /* 0x00000003000075a7 */ /* 0x0022a400080011ff */
[----:B--2---:R-:W-:Y:S05]  /*88a0*/  @!P0 NANOSLEEP.SYNCS 0x989680 ;  /* 0x009896800000895d */ /* 0x004fea0003900000 */
[----:B------:R-:W2:Y:S02]  /*88b0*/  @!P0 SYNCS.PHASECHK.TRANS64 P0, [R0+URZ], R3 ;  /* 0x00000003000085a7 */ /* 0x000ea400080010ff */
[----:B--2---:R-:W-:Y:S05]  /*88c0*/  @!P0 BRA `(.L_x_148) ;  /* 0xfffffffc00f08947 */ /* 0x004fea000383ffff */
[----:B------:R-:W-:Y:S05]  /*88d0*/  BRA `(.L_x_149) ;  /* 0xffffffa000107947 */ /* 0x000fea000383ffff */
.L_x_42:
[----:B----4-:R-:W-:-:S07]  /*88e0*/  MOV R0, UR5 ;  /* 0x0000000500007c02 */ /* 0x010fce0008000f00 */
.L_x_150:
[----:B-1----:R1:W2:Y:S02]  /*88f0*/  SYNCS.PHASECHK.TRANS64.TRYWAIT P0, [R0+URZ], R3 ;  /* 0x00000003000075a7 */ /* 0x0022a400080011ff */
[----:B--2---:R-:W-:Y:S05]  /*8900*/  @!P0 NANOSLEEP.SYNCS 0x989680 ;  /* 0x009896800000895d */ /* 0x004fea0003900000 */
[----:B------:R-:W2:Y:S02]  /*8910*/  @!P0 SYNCS.PHASECHK.TRANS64 P0, [R0+URZ], R3 ;  /* 0x00000003000085a7 */ /* 0x000ea400080010ff */
[----:B--2---:R-:W-:Y:S05]  /*8920*/  @!P0 BRA `(.L_x_150) ;  /* 0xfffffffc00f08947 */ /* 0x004fea000383ffff */
[----:B------:R-:W-:Y:S05]  /*8930*/  BRA `(.L_x_151) ;  /* 0xffffffa0001c7947 */ /* 0x000fea000383ffff */
.L_x_43:
[----:B----4-:R-:W-:-:S07]  /*8940*/  MOV R0, UR5 ;  /* 0x0000000500007c02 */ /* 0x010fce0008000f00 */
.L_x_152:
[----:B-1----:R1:W2:Y:S02]  /*8950*/  SYNCS.PHASECHK.TRANS64.TRYWAIT P0, [R0+URZ], R3 ;  /* 0x00000003000075a7 */ /* 0x0022a400080011ff */
[----:B--2---:R-:W-:Y:S05]  /*8960*/  @!P0 NANOSLEEP.SYNCS 0x989680 ;  /* 0x009896800000895d */ /* 0x004fea0003900000 */
[----:B------:R-:W2:Y:S02]  /*8970*/  @!P0 SYNCS.PHASECHK.TRANS64 P0, [R0+URZ], R3 ;  /* 0x00000003000085a7 */ /* 0x000ea400080010ff */
[----:B--2---:R-:W-:Y:S05]  /*8980*/  @!P0 BRA `(.L_x_152) ;  /* 0xfffffffc00f08947 */ /* 0x004fea000383ffff */
[----:B------:R-:W-:Y:S05]  /*8990*/  BRA `(.L_x_153) ;  /* 0xffffffa000287947 */ /* 0x000fea000383ffff */
.L_x_44:
[----:B----4-:R-:W-:-:S07]  /*89a0*/  MOV R0, UR5 ;  /* 0x0000000500007c02 */ /* 0x010fce0008000f00 */
.L_x_154:
[----:B-1----:R1:W2:Y:S02]  /*89b0*/  SYNCS.PHASECHK.TRANS64.TRYWAIT P0, [R0+URZ], R3 ;  /* 0x00000003000075a7 */ /* 0x0022a400080011ff */
[----:B--2---:R-:W-:Y:S05]  /*89c0*/  @!P0 NANOSLEEP.SYNCS 0x989680 ;  /* 0x009896800000895d */ /* 0x004fea0003900000 */
[----:B------:R-:W2:Y:S02]  /*89d0*/  @!P0 SYNCS.PHASECHK.TRANS64 P0, [R0+URZ], R3 ;  /* 0x00000003000085a7 */ /* 0x000ea400080010ff */
[----:B--2---:R-:W-:Y:S05]  /*89e0*/  @!P0 BRA `(.L_x_154) ;  /* 0xfffffffc00f08947 */ /* 0x004fea000383ffff */
[----:B------:R-:W-:Y:S05]  /*89f0*/  BRA `(.L_x_155) ;  /* 0xffffffa000347947 */ /* 0x000fea000383ffff */
.L_x_45:
[----:B----4-:R-:W-:-:S07]  /*8a00*/  MOV R0, UR5 ;  /* 0x0000000500007c02 */ /* 0x010fce0008000f00 */
.L_x_156:
[----:B-1----:R1:W2:Y:S02]  /*8a10*/  SYNCS.PHASECHK.TRANS64.TRYWAIT P0, [R0+URZ], R3 ;  /* 0x00000003000075a7 */ /* 0x0022a400080011ff */
[----:B--2---:R-:W-:Y:S05]  /*8a20*/  @!P0 NANOSLEEP.SYNCS 0x989680 ;  /* 0x009896800000895d */ /* 0x004fea0003900000 */
[----:B------:R-:W2:Y:S02]  /*8a30*/  @!P0 SYNCS.PHASECHK.TRANS64 P0, [R0+URZ], R3 ;  /* 0x00000003000085a7 */ /* 0x000ea400080010ff */
[----:B--2---:R-:W-:Y:S05]  /*8a40*/  @!P0 BRA `(.L_x_156) ;  /* 0xfffffffc00f08947 */ /* 0x004fea000383ffff */
[----:B------:R-:W-:Y:S05]  /*8a50*/  BRA `(.L_x_157) ;  /* 0xffffffa000407947 */ /* 0x000fea000383ffff */
.L_x_46:
[----:B----4-:R-:W-:-:S07]  /*8a60*/  MOV R0, UR5 ;  /* 0x0000000500007c02 */ /* 0x010fce0008000f00 */
.L_x_158:
[----:B-1----:R1:W2:Y:S02]  /*8a70*/  SYNCS.PHASECHK.TRANS64.TRYWAIT P0, [R0+URZ], R3 ;  /* 0x00000003000075a7 */ /* 0x0022a400080011ff */
[----:B--2---:R-:W-:Y:S05]  /*8a80*/  @!P0 NANOSLEEP.SYNCS 0x989680 ;  /* 0x009896800000895d */ /* 0x004fea0003900000 */
[----:B------:R-:W2:Y:S02]  /*8a90*/  @!P0 SYNCS.PHASECHK.TRANS64 P0, [R0+URZ], R3 ;  /* 0x00000003000085a7 */ /* 0x000ea400080010ff */
[----:B--2---:R-:W-:Y:S05]  /*8aa0*/  @!P0 BRA `(.L_x_158) ;  /* 0xfffffffc00f08947 */ /* 0x004fea000383ffff */
[----:B------:R-:W-:Y:S05]  /*8ab0*/  BRA `(.L_x_159) ;  /* 0xffffffa0004c7947 */ /* 0x000fea000383ffff */
.L_x_47:
[----:B----4-:R-:W-:-:S07]  /*8ac0*/  MOV R0, UR5 ;  /* 0x0000000500007c02 */ /* 0x010fce0008000f00 */
.L_x_160:
[----:B-1----:R1:W2:Y:S02]  /*8ad0*/  SYNCS.PHASECHK.TRANS64.TRYWAIT P0, [R0+URZ], R3 ;  /* 0x00000003000075a7 */ /* 0x0022a400080011ff */
[----:B--2---:R-:W-:Y:S05]  /*8ae0*/  @!P0 NANOSLEEP.SYNCS 0x989680 ;  /* 0x009896800000895d */ /* 0x004fea0003900000 */
[----:B------:R-:W2:Y:S02]  /*8af0*/  @!P0 SYNCS.PHASECHK.TRANS64 P0, [R0+URZ], R3 ;  /* 0x00000003000085a7 */ /* 0x000ea400080010ff */
[----:B--2---:R-:W-:Y:S05]  /*8b00*/  @!P0 BRA `(.L_x_160) ;  /* 0xfffffffc00f08947 */ /* 0x004fea000383ffff */
[----:B------:R-:W-:Y:S05]  /*8b10*/  BRA `(.L_x_161) ;  /* 0xffffffa000587947 */ /* 0x000fea000383ffff */
.L_x_48:
[----:B----4-:R-:W-:-:S07]  /*8b20*/  MOV R0, UR5 ;  /* 0x0000000500007c02 */ /* 0x010fce0008000f00 */
.L_x_162:
[----:B-1----:R1:W2:Y:S02]  /*8b30*/  SYNCS.PHASECHK.TRANS64.TRYWAIT P0, [R0+URZ], R3 ;  /* 0x00000003000075a7 */ /* 0x0022a400080011ff */
[----:B--2---:R-:W-:Y:S05]  /*8b40*/  @!P0 NANOSLEEP.SYNCS 0x989680 ;  /* 0x009896800000895d */ /* 0x004fea0003900000 */
[----:B------:R-:W2:Y:S02]  /*8b50*/  @!P0 SYNCS.PHASECHK.TRANS64 P0, [R0+URZ], R3 ;  /* 0x00000003000085a7 */ /* 0x000ea400080010ff */
[----:B--2---:R-:W-:Y:S05]  /*8b60*/  @!P0 BRA `(.L_x_162) ;  /* 0xfffffffc00f08947 */ /* 0x004fea000383ffff */
[----:B------:R-:W-:Y:S05]  /*8b70*/  BRA `(.L_x_163) ;  /* 0xffffffa000647947 */ /* 0x000fea000383ffff */
.L_x_49:
[----:B----4-:R-:W-:-:S07]  /*8b80*/  MOV R0, UR5 ;  /* 0x0000000500007c02 */ /* 0x010fce0008000f00 */
.L_x_164:
[----:B-1----:R1:W2:Y:S02]  /*8b90*/  SYNCS.PHASECHK.TRANS64.TRYWAIT P0, [R0+URZ], R3 ;  /* 0x00000003000075a7 */ /* 0x0022a400080011ff */
[----:B--2---:R-:W-:Y:S05]  /*8ba0*/  @!P0 NANOSLEEP.SYNCS 0x989680 ;  /* 0x009896800000895d */ /* 0x004fea0003900000 */
[----:B------:R-:W2:Y:S02]  /*8bb0*/  @!P0 SYNCS.PHASECHK.TRANS64 P0, [R0+URZ], R3 ;  /* 0x00000003000085a7 */ /* 0x000ea400080010ff */
[----:B--2---:R-:W-:Y:S05]  /*8bc0*/  @!P0 BRA `(.L_x_164) ;  /* 0xfffffffc00f08947 */ /* 0x004fea000383ffff */
[----:B------:R-:W-:Y:S05]  /*8bd0*/  BRA `(.L_x_165) ;  /* 0xffffffa000707947 */ /* 0x000fea000383ffff */
.L_x_50:
[----:B----4-:R-:W-:-:S07]  /*8be0*/  MOV R0, UR5 ;  /* 0x0000000500007c02 */ /* 0x010fce0008000f00 */
.L_x_166:
[----:B-1----:R1:W2:Y:S02]  /*8bf0*/  SYNCS.PHASECHK.TRANS64.TRYWAIT P0, [R0+URZ], R3 ;  /* 0x00000003000075a7 */ /* 0x0022a400080011ff */
[----:B--2---:R-:W-:Y:S05]  /*8c00*/  @!P0 NANOSLEEP.SYNCS 0x989680 ;  /* 0x009896800000895d */ /* 0x004fea0003900000 */
[----:B------:R-:W2:Y:S02]  /*8c10*/  @!P0 SYNCS.PHASECHK.TRANS64 P0, [R0+URZ], R3 ;  /* 0x00000003000085a7 */ /* 0x000ea400080010ff */
[----:B--2---:R-:W-:Y:S05]  /*8c20*/  @!P0 BRA `(.L_x_166) ;  /* 0xfffffffc00f08947 */ /* 0x004fea000383ffff */
[----:B------:R-:W-:Y:S05]  /*8c30*/  BRA `(.L_x_167) ;  /* 0xffffffa0007c7947 */ /* 0x000fea000383ffff */
.L_x_51:
[----:B----4-:R-:W-:-:S07]  /*8c40*/  MOV R0, UR5 ;  /* 0x0000000500007c02 */ /* 0x010fce0008000f00 */
.L_x_168:
[----:B-1----:R1:W2:Y:S02]  /*8c50*/  SYNCS.PHASECHK.TRANS64.TRYWAIT P0, [R0+URZ], R3 ;  /* 0x00000003000075a7 */ /* 0x0022a400080011ff */
[----:B--2---:R-:W-:Y:S05]  /*8c60*/  @!P0 NANOSLEEP.SYNCS 0x989680 ;  /* 0x009896800000895d */ /* 0x004fea0003900000 */
[----:B------:R-:W2:Y:S02]  /*8c70*/  @!P0 SYNCS.PHASECHK.TRANS64 P0, [R0+URZ], R3 ;  /* 0x00000003000085a7 */ /* 0x000ea400080010ff */
[----:B--2---:R-:W-:Y:S05]  /*8c80*/  @!P0 BRA `(.L_x_168) ;  /* 0xfffffffc00f08947 */ /* 0x004fea000383ffff */
[----:B------:R-:W-:Y:S05]  /*8c90*/  BRA `(.L_x_169) ;  /* 0xffffffa000887947 */ /* 0x000fea000383ffff */
.L_x_52:
[----:B----4-:R-:W-:-:S07]  /*8ca0*/  MOV R0, UR5 ;  /* 0x0000000500007c02 */ /* 0x010fce0008000f00 */
.L_x_170:
[----:B-1----:R1:W2:Y:S02]  /*8cb0*/  SYNCS.PHASECHK.TRANS64.TRYWAIT P0, [R0+URZ], R3 ;  /* 0x00000003000075a7 */ /* 0x0022a400080011ff */
[----:B--2---:R-:W-:Y:S05]  /*8cc0*/  @!P0 NANOSLEEP.SYNCS 0x989680 ;  /* 0x009896800000895d */ /* 0x004fea0003900000 */
[----:B------:R-:W2:Y:S02]  /*8cd0*/  @!P0 SYNCS.PHASECHK.TRANS64 P0, [R0+URZ], R3 ;  /* 0x00000003000085a7 */ /* 0x000ea400080010ff */
[----:B--2---:R-:W-:Y:S05]  /*8ce0*/  @!P0 BRA `(.L_x_170) ;  /* 0xfffffffc00f08947 */ /* 0x004fea000383ffff */
[----:B------:R-:W-:Y:S05]  /*8cf0*/  BRA `(.L_x_171) ;  /* 0xffffffa000947947 */ /* 0x000fea000383ffff */
.L_x_53:
[----:B----4-:R-:W-:-:S07]  /*8d00*/  MOV R0, UR5 ;  /* 0x0000000500007c02 */ /* 0x010fce0008000f00 */
.L_x_172:
[----:B-1----:R1:W2:Y:S02]  /*8d10*/  SYNCS.PHASECHK.TRANS64.TRYWAIT P0, [R0+URZ], R3 ;  /* 0x00000003000075a7 */ /* 0x0022a400080011ff */
[----:B--2---:R-:W-:Y:S05]  /*8d20*/  @!P0 NANOSLEEP.SYNCS 0x989680 ;  /* 0x009896800000895d */ /* 0x004fea0003900000 */
[----:B------:R-:W2:Y:S02]  /*8d30*/  @!P0 SYNCS.PHASECHK.TRANS64 P0, [R0+URZ], R3 ;  /* 0x00000003000085a7 */ /* 0x000ea400080010ff */
[----:B--2---:R-:W-:Y:S05]  /*8d40*/  @!P0 BRA `(.L_x_172) ;  /* 0xfffffffc00f08947 */ /* 0x004fea000383ffff */
[----:B------:R-:W-:Y:S05]  /*8d50*/  BRA `(.L_x_173) ;  /* 0xffffffa000a07947 */ /* 0x000fea000383ffff */
.L_x_54:
[----:B----4-:R-:W-:-:S07]  /*8d60*/  MOV R0, UR5 ;  /* 0x0000000500007c02 */ /* 0x010fce0008000f00 */
.L_x_174:
[----:B-1----:R1:W2:Y:S02]  /*8d70*/  SYNCS.PHASECHK.TRANS64.TRYWAIT P0, [R0+URZ], R3 ;  /* 0x00000003000075a7 */ /* 0x0022a400080011ff */
[----:B--2---:R-:W-:Y:S05]  /*8d80*/  @!P0 NANOSLEEP.SYNCS 0x989680 ;  /* 0x009896800000895d */ /* 0x004fea0003900000 */
[----:B------:R-:W2:Y:S02]  /*8d90*/  @!P0 SYNCS.PHASECHK.TRANS64 P0, [R0+URZ], R3 ;  /* 0x00000003000085a7 */ /* 0x000ea400080010ff */
[----:B--2---:R-:W-:Y:S05]  /*8da0*/  @!P0 BRA `(.L_x_174) ;  /* 0xfffffffc00f08947 */ /* 0x004fea000383ffff */
[----:B------:R-:W-:Y:S05]  /*8db0*/  BRA `(.L_x_175) ;  /* 0xffffffa000ac7947 */ /* 0x000fea000383ffff */
.L_x_55:
[----:B----4-:R-:W-:-:S07]  /*8dc0*/  MOV R0, UR5 ;  /* 0x0000000500007c02 */ /* 0x010fce0008000f00 */
.L_x_176:
[----:B-1----:R1:W2:Y:S02]  /*8dd0*/  SYNCS.PHASECHK.TRANS64.TRYWAIT P0, [R0+URZ], R3 ;  /* 0x00000003000075a7 */ /* 0x0022a400080011ff */
[----:B--2---:R-:W-:Y:S05]  /*8de0*/  @!P0 NANOSLEEP.SYNCS 0x989680 ;  /* 0x009896800000895d */ /* 0x004fea0003900000 */
[----:B------:R-:W2:Y:S02]  /*8df0*/  @!P0 SYNCS.PHASECHK.TRANS64 P0, [R0+URZ], R3 ;  /* 0x00000003000085a7 */ /* 0x000ea400080010ff */
[----:B--2---:R-:W-:Y:S05]  /*8e00*/  @!P0 BRA `(.L_x_176) ;  /* 0xfffffffc00f08947 */ /* 0x004fea000383ffff */
[----:B------:R-:W-:Y:S05]  /*8e10*/  BRA `(.L_x_177) ;  /* 0xffffffa000b87947 */ /* 0x000fea000383ffff */
.L_x_56:
[----:B----4-:R-:W-:-:S07]  /*8e20*/  MOV R0, UR5 ;  /* 0x0000000500007c02 */ /* 0x010fce0008000f00 */
.L_x_178:
[----:B-1----:R1:W2:Y:S02]  /*8e30*/  SYNCS.PHASECHK.TRANS64.TRYWAIT P0, [R0+URZ], R3 ;  /* 0x00000003000075a7 */ /* 0x0022a400080011ff */
[----:B--2---:R-:W-:Y:S05]  /*8e40*/  @!P0 NANOSLEEP.SYNCS 0x989680 ;  /* 0x009896800000895d */ /* 0x004fea0003900000 */
[----:B------:R-:W2:Y:S02]  /*8e50*/  @!P0 SYNCS.PHASECHK.TRANS64 P0, [R0+URZ], R3 ;  /* 0x00000003000085a7 */ /* 0x000ea400080010ff */
[----:B--2---:R-:W-:Y:S05]  /*8e60*/  @!P0 BRA `(.L_x_178) ;  /* 0xfffffffc00f08947 */ /* 0x004fea000383ffff */
[----:B------:R-:W-:Y:S05]  /*8e70*/  BRA `(.L_x_179) ;  /* 0xffffffa000c47947 */ /* 0x000fea000383ffff */
.L_x_57:
[----:B----4-:R-:W-:-:S07]  /*8e80*/  MOV R0, UR5 ;  /* 0x0000000500007c02 */ /* 0x010fce0008000f00 */
.L_x_180:
[----:B-1----:R1:W2:Y:S02]  /*8e90*/  SYNCS.PHASECHK.TRANS64.TRYWAIT P0, [R0+URZ], R3 ;  /* 0x00000003000075a7 */ /* 0x0022a400080011ff */
[----:B--2---:R-:W-:Y:S05]  /*8ea0*/  @!P0 NANOSLEEP.SYNCS 0x989680 ;  /* 0x009896800000895d */ /* 0x004fea0003900000 */
[----:B------:R-:W2:Y:S02]  /*8eb0*/  @!P0 SYNCS.PHASECHK.TRANS64 P0, [R0+URZ], R3 ;  /* 0x00000003000085a7 */ /* 0x000ea400080010ff */
[----:B--2---:R-:W-:Y:S05]  /*8ec0*/  @!P0 BRA `(.L_x_180) ;  /* 0xfffffffc00f08947 */ /* 0x004fea000383ffff */
[----:B------:R-:W-:Y:S05]  /*8ed0*/  BRA `(.L_x_181) ;  /* 0xffffffa000d07947 */ /* 0x000fea000383ffff */
.L_x_58:
[----:B----4-:R-:W-:-:S07]  /*8ee0*/  MOV R0, UR5 ;  /* 0x0000000500007c02 */ /* 0x010fce0008000f00 */
.L_x_182:
[----:B-1----:R1:W2:Y:S02]  /*8ef0*/  SYNCS.PHASECHK.TRANS64.TRYWAIT P0, [R0+URZ], R3 ;  /* 0x00000003000075a7 */ /* 0x0022a400080011ff */
[----:B--2---:R-:W-:Y:S05]  /*8f00*/  @!P0 NANOSLEEP.SYNCS 0x989680 ;  /* 0x009896800000895d */ /* 0x004fea0003900000 */
[----:B------:R-:W2:Y:S02]  /*8f10*/  @!P0 SYNCS.PHASECHK.TRANS64 P0, [R0+URZ], R3 ;  /* 0x00000003000085a7 */ /* 0x000ea400080010ff */
[----:B--2---:R-:W-:Y:S05]  /*8f20*/  @!P0 BRA `(.L_x_182) ;  /* 0xfffffffc00f08947 */ /* 0x004fea000383ffff */
[----:B------:R-:W-:Y:S05]  /*8f30*/  BRA `(.L_x_183) ;  /* 0xffffffa000dc7947 */ /* 0x000fea000383ffff */
.L_x_59:
[----:B----4-:R-:W-:-:S07]  /*8f40*/  MOV R0, UR5 ;  /* 0x0000000500007c02 */ /* 0x010fce0008000f00 */
.L_x_184:
[----:B-1----:R1:W2:Y:S02]  /*8f50*/  SYNCS.PHASECHK.TRANS64.TRYWAIT P0, [R0+URZ], R3 ;  /* 0x00000003000075a7 */ /* 0x0022a400080011ff */
[----:B--2---:R-:W-:Y:S05]  /*8f60*/  @!P0 NANOSLEEP.SYNCS 0x989680 ;  /* 0x009896800000895d */ /* 0x004fea0003900000 */
[----:B------:R-:W2:Y:S02]  /*8f70*/  @!P0 SYNCS.PHASECHK.TRANS64 P0, [R0+URZ], R3 ;  /* 0x00000003000085a7 */ /* 0x000ea400080010ff */
[----:B--2---:R-:W-:Y:S05]  /*8f80*/  @!P0 BRA `(.L_x_184) ;  /* 0xfffffffc00f08947 */ /* 0x004fea000383ffff */
[----:B------:R-:W-:Y:S05]  /*8f90*/  BRA `(.L_x_185) ;  /* 0xffffffa000e87947 */ /* 0x000fea000383ffff */
.L_x_60:
[----:B----4-:R-:W-:-:S07]  /*8fa0*/  MOV R0, UR5 ;  /* 0x0000000500007c02 */ /* 0x010fce0008000f00 */
.L_x_186:
[----:B-1----:R1:W2:Y:S02]  /*8fb0*/  SYNCS.PHASECHK.TRANS64.TRYWAIT P0, [R0+URZ], R3 ;  /* 0x00000003000075a7 */ /* 0x0022a400080011ff */
[----:B--2---:R-:W-:Y:S05]  /*8fc0*/  @!P0 NANOSLEEP.SYNCS 0x989680 ;  /* 0x009896800000895d */ /* 0x004fea0003900000 */
[----:B------:R-:W2:Y:S02]  /*8fd0*/  @!P0 SYNCS.PHASECHK.TRANS64 P0, [R0+URZ], R3 ;  /* 0x00000003000085a7 */ /* 0x000ea400080010ff */
[----:B--2---:R-:W-:Y:S05]  /*8fe0*/  @!P0 BRA `(.L_x_186) ;  /* 0xfffffffc00f08947 */ /* 0x004fea000383ffff */
[----:B------:R-:W-:Y:S05]  /*8ff0*/  BRA `(.L_x_187) ;  /* 0xffffffa000f47947 */ /* 0x000fea000383ffff */
.L_x_61:
[----:B----4-:R-:W-:-:S07]  /*9000*/  MOV R0, UR5 ;  /* 0x0000000500007c02 */ /* 0x010fce0008000f00 */
.L_x_188:
[----:B-1----:R1:W2:Y:S02]  /*9010*/  SYNCS.PHASECHK.TRANS64.TRYWAIT P0, [R0+URZ], R3 ;  /* 0x00000003000075a7 */ /* 0x0022a400080011ff */
[----:B--2---:R-:W-:Y:S05]  /*9020*/  @!P0 NANOSLEEP.SYNCS 0x989680 ;  /* 0x009896800000895d */ /* 0x004fea0003900000 */
[----:B------:R-:W2:Y:S02]  /*9030*/  @!P0 SYNCS.PHASECHK.TRANS64 P0, [R0+URZ], R3 ;  /* 0x00000003000085a7 */ /* 0x000ea400080010ff */
[----:B--2---:R-:W-:Y:S05]  /*9040*/  @!P0 BRA `(.L_x_188) ;  /* 0xfffffffc00f08947 */ /* 0x004fea000383ffff */
[----:B------:R-:W-:Y:S05]  /*9050*/  BRA `(.L_x_189) ;  /* 0xffffffa400007947 */ /* 0x000fea000383ffff */
.L_x_62:
[----:B----4-:R-:W-:-:S07]  /*9060*/  MOV R0, UR5 ;  /* 0x0000000500007c02 */ /* 0x010fce0008000f00 */
.L_x_190:
[----:B-1----:R1:W2:Y:S02]  /*9070*/  SYNCS.PHASECHK.TRANS64.TRYWAIT P0, [R0+URZ], R3 ;  /* 0x00000003000075a7 */ /* 0x0022a400080011ff */
[----:B--2---:R-:W-:Y:S05]  /*9080*/  @!P0 NANOSLEEP.SYNCS 0x989680 ;  /* 0x009896800000895d */ /* 0x004fea0003900000 */
[----:B------:R-:W2:Y:S02]  /*9090*/  @!P0 SYNCS.PHASECHK.TRANS64 P0, [R0+URZ], R3 ;  /* 0x00000003000085a7 */ /* 0x000ea400080010ff */
[----:B--2---:R-:W-:Y:S05]  /*90a0*/  @!P0 BRA `(.L_x_190) ;  /* 0xfffffffc00f08947 */ /* 0x004fea000383ffff */
[----:B------:R-:W-:Y:S05]  /*90b0*/  BRA `(.L_x_191) ;  /* 0xffffffa4000c7947 */ /* 0x000fea000383ffff */
.L_x_63:
[----:B----4-:R-:W-:-:S07]  /*90c0*/  MOV R0, UR5 ;  /* 0x0000000500007c02 */ /* 0x010fce0008000f00 */
.L_x_192:
[----:B-1----:R1:W2:Y:S02]  /*90d0*/  SYNCS.PHASECHK.TRANS64.TRYWAIT P0, [R0+URZ], R3 ;  /* 0x00000003000075a7 */ /* 0x0022a400080011ff */
[----:B--2---:R-:W-:Y:S05]  /*90e0*/  @!P0 NANOSLEEP.SYNCS 0x989680 ;  /* 0x009896800000895d */ /* 0x004fea0003900000 */
[----:B------:R-:W2:Y:S02]  /*90f0*/  @!P0 SYNCS.PHASECHK.TRANS64 P0, [R0+URZ], R3 ;  /* 0x00000003000085a7 */ /* 0x000ea400080010ff */
[----:B--2---:R-:W-:Y:S05]  /*9100*/  @!P0 BRA `(.L_x_192) ;  /* 0xfffffffc00f08947 */ /* 0x004fea000383ffff */
[----:B------:R-:W-:Y:S05]  /*9110*/  BRA `(.L_x_193) ;  /* 0xffffffa400187947 */ /* 0x000fea000383ffff */
.L_x_64:
[----:B----4-:R-:W-:-:S07]  /*9120*/  MOV R0, UR5 ;  /* 0x0000000500007c02 */ /* 0x010fce0008000f00 */
.L_x_194:
[----:B-1----:R1:W2:Y:S02]  /*9130*/  SYNCS.PHASECHK.TRANS64.TRYWAIT P0, [R0+URZ], R3 ;  /* 0x00000003000075a7 */ /* 0x0022a400080011ff */
[----:B--2---:R-:W-:Y:S05]  /*9140*/  @!P0 NANOSLEEP.SYNCS 0x989680 ;  /* 0x009896800000895d */ /* 0x004fea0003900000 */
[----:B------:R-:W2:Y:S02]  /*9150*/  @!P0 SYNCS.PHASECHK.TRANS64 P0, [R0+URZ], R3 ;  /* 0x00000003000085a7 */ /* 0x000ea400080010ff */
[----:B--2---:R-:W-:Y:S05]  /*9160*/  @!P0 BRA `(.L_x_194) ;  /* 0xfffffffc00f08947 */ /* 0x004fea000383ffff */
[----:B------:R-:W-:Y:S05]  /*9170*/  BRA `(.L_x_195) ;  /* 0xffffffa400247947 */ /* 0x000fea000383ffff */
.L_x_65:
[----:B----4-:R-:W-:-:S07]  /*9180*/  MOV R0, UR5 ;  /* 0x0000000500007c02 */ /* 0x010fce0008000f00 */
.L_x_196:
[----:B-1----:R1:W2:Y:S02]  /*9190*/  SYNCS.PHASECHK.TRANS64.TRYWAIT P0, [R0+URZ], R3 ;  /* 0x00000003000075a7 */ /* 0x0022a400080011ff */
[----:B--2---:R-:W-:Y:S05]  /*91a0*/  @!P0 NANOSLEEP.SYNCS 0x989680 ;  /* 0x009896800000895d */ /* 0x004fea0003900000 */
[----:B------:R-:W2:Y:S02]  /*91b0*/  @!P0 SYNCS.PHASECHK.TRANS64 P0, [R0+URZ], R3 ;  /* 0x00000003000085a7 */ /* 0x000ea400080010ff */
[----:B--2---:R-:W-:Y:S05]  /*91c0*/  @!P0 BRA `(.L_x_196) ;  /* 0xfffffffc00f08947 */ /* 0x004fea000383ffff */
[----:B------:R-:W-:Y:S05]  /*91d0*/  BRA `(.L_x_197) ;  /* 0xffffffa400307947 */ /* 0x000fea000383ffff */
.L_x_66:
[----:B----4-:R-:W-:-:S07]  /*91e0*/  MOV R0, UR5 ;  /* 0x0000000500007c02 */ /* 0x010fce0008000f00 */
.L_x_198:
[----:B-1----:R1:W2:Y:S02]  /*91f0*/  SYNCS.PHASECHK.TRANS64.TRYWAIT P0, [R0+URZ], R3 ;  /* 0x00000003000075a7 */ /* 0x0022a400080011ff */
[----:B--2---:R-:W-:Y:S05]  /*9200*/  @!P0 NANOSLEEP.SYNCS 0x989680 ;  /* 0x009896800000895d */ /* 0x004fea0003900000 */
[----:B------:R-:W2:Y:S02]  /*9210*/  @!P0 SYNCS.PHASECHK.TRANS64 P0, [R0+URZ], R3 ;  /* 0x00000003000085a7 */ /* 0x000ea400080010ff */
[----:B--2---:R-:W-:Y:S05]  /*9220*/  @!P0 BRA `(.L_x_198) ;  /* 0xfffffffc00f08947 */ /* 0x004fea000383ffff */
[----:B------:R-:W-:Y:S05]  /*9230*/  BRA `(.L_x_199) ;  /* 0xffffffa4003c7947 */ /* 0x000fea000383ffff */
.L_x_67:
[----:B----4-:R-:W-:-:S07]  /*9240*/  MOV R0, UR5 ;  /* 0x0000000500007c02 */ /* 0x010fce0008000f00 */
.L_x_200:
[----:B-1----:R1:W2:Y:S02]  /*9250*/  SYNCS.PHASECHK.TRANS64.TRYWAIT P0, [R0+URZ], R3 ;  /* 0x00000003000075a7 */ /* 0x0022a400080011ff */
[----:B--2---:R-:W-:Y:S05]  /*9260*/  @!P0 NANOSLEEP.SYNCS 0x989680 ;  /* 0x009896800000895d */ /* 0x004fea0003900000 */
[----:B------:R-:W2:Y:S02]  /*9270*/  @!P0 SYNCS.PHASECHK.TRANS64 P0, [R0+URZ], R3 ;  /* 0x00000003000085a7 */ /* 0x000ea400080010ff */
[----:B--2---:R-:W-:Y:S05]  /*9280*/  @!P0 BRA `(.L_x_200) ;  /* 0xfffffffc00f08947 */ /* 0x004fea000383ffff */
[----:B------:R-:W-:Y:S05]  /*9290*/  BRA `(.L_x_201) ;  /* 0xffffffa400487947 */ /* 0x000fea000383ffff */
.L_x_68:
[----:B----4-:R-:W-:-:S07]  /*92a0*/  MOV R0, UR5 ;  /* 0x0000000500007c02 */ /* 0x010fce0008000f00 */
.L_x_202:
[----:B-1----:R1:W2:Y:S02]  /*92b0*/  SYNCS.PHASECHK.TRANS64.TRYWAIT P0, [R0+URZ], R3 ;  /* 0x00000003000075a7 */ /* 0x0022a400080011ff */
[----:B--2---:R-:W-:Y:S05]  /*92c0*/  @!P0 NANOSLEEP.SYNCS 0x989680 ;  /* 0x009896800000895d */ /* 0x004fea0003900000 */
[----:B------:R-:W2:Y:S02]  /*92d0*/  @!P0 SYNCS.PHASECHK.TRANS64 P0, [R0+URZ], R3 ;  /* 0x00000003000085a7 */ /* 0x000ea400080010ff */
[----:B--2---:R-:W-:Y:S05]  /*92e0*/  @!P0 BRA `(.L_x_202) ;  /* 0xfffffffc00f08947 */ /* 0x004fea000383ffff */
[----:B------:R-:W-:Y:S05]  /*92f0*/  BRA `(.L_x_203) ;  /* 0xffffffa400547947 */ /* 0x000fea000383ffff */
.L_x_69:
[----:B----4-:R-:W-:-:S07]  /*9300*/  MOV R0, UR5 ;  /* 0x0000000500007c02 */ /* 0x010fce0008000f00 */
.L_x_204:
[----:B-1----:R1:W2:Y:S02]  /*9310*/  SYNCS.PHASECHK.TRANS64.TRYWAIT P0, [R0+URZ], R3 ;  /* 0x00000003000075a7 */ /* 0x0022a400080011ff */
[----:B--2---:R-:W-:Y:S05]  /*9320*/  @!P0 NANOSLEEP.SYNCS 0x989680 ;  /* 0x009896800000895d */ /* 0x004fea0003900000 */
[----:B------:R-:W2:Y:S02]  /*9330*/  @!P0 SYNCS.PHASECHK.TRANS64 P0, [R0+URZ], R3 ;  /* 0x00000003000085a7 */ /* 0x000ea400080010ff */
[----:B--2---:R-:W-:Y:S05]  /*9340*/  @!P0 BRA `(.L_x_204) ;  /* 0xfffffffc00f08947 */ /* 0x004fea000383ffff */
[----:B------:R-:W-:Y:S05]  /*9350*/  BRA `(.L_x_205) ;  /* 0xffffffa400607947 */ /* 0x000fea000383ffff */
.L_x_72:
[----:B-1----:R1:W2:Y:S02]  /*9360*/  SYNCS.PHASECHK.TRANS64.TRYWAIT P0, [R0+URZ+0x2b0], R5 ;  /* 0x0002b005000075a7 */ /* 0x0022a400080011ff */
[----:B--2---:R-:W-:Y:S05]  /*9370*/  @!P0 NANOSLEEP.SYNCS 0x989680 ;  /* 0x009896800000895d */ /* 0x004fea0003900000 */
[----:B------:R-:W2:Y:S02]  /*9380*/  @!P0 SYNCS.PHASECHK.TRANS64 P0, [R0+URZ+0x2b0], R5 ;  /* 0x0002b005000085a7 */ /* 0x000ea400080010ff */
[----:B--2---:R-:W-:Y:S05]  /*9390*/  @!P0 BRA `(.L_x_72) ;  /* 0xfffffffc00f08947 */ /* 0x004fea000383ffff */
[----:B------:R-:W-:Y:S05]  /*93a0*/  BRA `(.L_x_206) ;  /* 0xffffffa400bc7947 */ /* 0x000fea000383ffff */
.L_x_73:
[----:B------:R-:W-:-:S07]  /*93b0*/  MOV R0, UR5 ;  /* 0x0000000500007c02 */ /* 0x000fce0008000f00 */
.L_x_207:
[----:B-1----:R1:W2:Y:S02]  /*93c0*/  SYNCS.PHASECHK.TRANS64.TRYWAIT P0, [R0+URZ+0x260], R5 ;  /* 0x00026005000075a7 */ /* 0x0022a400080011ff */
[----:B--2---:R-:W-:Y:S05]  /*93d0*/  @!P0 NANOSLEEP.SYNCS 0x989680 ;  /* 0x009896800000895d */ /* 0x004fea0003900000 */
[----:B------:R-:W2:Y:S02]  /*93e0*/  @!P0 SYNCS.PHASECHK.TRANS64 P0, [R0+URZ+0x260], R5 ;  /* 0x00026005000085a7 */ /* 0x000ea400080010ff */
[----:B--2---:R-:W-:Y:S05]  /*93f0*/  @!P0 BRA `(.L_x_207) ;  /* 0xfffffffc00f08947 */ /* 0x004fea000383ffff */
[----:B------:R-:W-:Y:S05]  /*9400*/  BRA `(.L_x_208) ;  /* 0xffffffa400cc7947 */ /* 0x000fea000383ffff */
.L_x_74:
[----:B-1----:R1:W2:Y:S02]  /*9410*/  SYNCS.PHASECHK.TRANS64.TRYWAIT P1, [R0+URZ+0x250], R5 ;  /* 0x00025005000075a7 */ /* 0x0022a400080211ff */
[----:B--2---:R-:W-:Y:S05]  /*9420*/  @!P1 NANOSLEEP.SYNCS 0x989680 ;  /* 0x009896800000995d */ /* 0x004fea0003900000 */
[----:B------:R-:W2:Y:S02]  /*9430*/  @!P1 SYNCS.PHASECHK.TRANS64 P1, [R0+URZ+0x250], R5 ;  /* 0x00025005000095a7 */ /* 0x000ea400080210ff */
[----:B--2---:R-:W-:Y:S05]  /*9440*/  @!P1 BRA `(.L_x_74) ;  /* 0xfffffffc00f09947 */ /* 0x004fea000383ffff */
[----:B------:R-:W-:Y:S05]  /*9450*/  BRA `(.L_x_209) ;  /* 0xffffffa400fc7947 */ /* 0x000fea000383ffff */
.L_x_77:
[----:B------:R-:W-:-:S07]  /*9460*/  MOV R0, UR5 ;  /* 0x0000000500007c02 */ /* 0x000fce0008000f00 */
.L_x_210:
[----:B-1----:R1:W2:Y:S02]  /*9470*/  SYNCS.PHASECHK.TRANS64.TRYWAIT P0, [R0+URZ+0x260], R3 ;  /* 0x00026003000075a7 */ /* 0x0022a400080011ff */
[----:B--2---:R-:W-:Y:S05]  /*9480*/  @!P0 NANOSLEEP.SYNCS 0x989680 ;  /* 0x009896800000895d */ /* 0x004fea0003900000 */
[----:B------:R-:W2:Y:S02]  /*9490*/  @!P0 SYNCS.PHASECHK.TRANS64 P0, [R0+URZ+0x260], R3 ;  /* 0x00026003000085a7 */ /* 0x000ea400080010ff */
[----:B--2---:R-:W-:Y:S05]  /*94a0*/  @!P0 BRA `(.L_x_210) ;  /* 0xfffffffc00f08947 */ /* 0x004fea000383ffff */
[----:B------:R-:W-:Y:S05]  /*94b0*/  BRA `(.L_x_76) ;  /* 0xffffffa800507947 */ /* 0x000fea000383ffff */
.L_x_84:
[----:B-1----:R1:W2:Y:S02]  /*94c0*/  SYNCS.PHASECHK.TRANS64.TRYWAIT P1, [R0+URZ+0x250], R5 ;  /* 0x00025005000075a7 */ /* 0x0022a400080211ff */
[----:B--2---:R-:W-:Y:S05]  /*94d0*/  @!P1 NANOSLEEP.SYNCS 0x989680 ;  /* 0x009896800000995d */ /* 0x004fea0003900000 */
[----:B------:R-:W2:Y:S02]  /*94e0*/  @!P1 SYNCS.PHASECHK.TRANS64 P1, [R0+URZ+0x250], R5 ;  /* 0x00025005000095a7 */ /* 0x000ea400080210ff */
[----:B--2---:R-:W-:Y:S05]  /*94f0*/  @!P1 BRA `(.L_x_84) ;  /* 0xfffffffc00f09947 */ /* 0x004fea000383ffff */
[----:B------:R-:W-:Y:S05]  /*9500*/  BRA `(.L_x_211) ;  /* 0xffffffac00a87947 */ /* 0x000fea000383ffff */
.L_x_85:
[----:B------:R-:W-:-:S07]  /*9510*/  MOV R3, UR9 ;  /* 0x0000000900037c02 */ /* 0x000fce0008000f00 */
.L_x_212:
[----:B-1----:R1:W2:Y:S02]  /*9520*/  SYNCS.PHASECHK.TRANS64.TRYWAIT P0, [R3+URZ+0x290], R0 ;  /* 0x00029000030075a7 */ /* 0x0022a400080011ff */
[----:B--2---:R-:W-:Y:S05]  /*9530*/  @!P0 NANOSLEEP.SYNCS 0x989680 ;  /* 0x009896800000895d */ /* 0x004fea0003900000 */
[----:B------:R-:W2:Y:S02]  /*9540*/  @!P0 SYNCS.PHASECHK.TRANS64 P0, [R3+URZ+0x290], R0 ;  /* 0x00029000030085a7 */ /* 0x000ea400080010ff */
[----:B--2---:R-:W-:Y:S05]  /*9550*/  @!P0 BRA `(.L_x_212) ;  /* 0xfffffffc00f08947 */ /* 0x004fea000383ffff */
[----:B------:R-:W-:Y:S05]  /*9560*/  BRA `(.L_x_213) ;  /* 0xffffffac00dc7947 */ /* 0x000fea000383ffff */
.L_x_88:
[----:B------:R-:W-:Y:S07]  /*9570*/  MOV R0, UR7 ;  /* 0x0000000700007c02 */ /* 0x000fee0008000f00 */
.L_x_214:
[----:B-1----:R1:W2:Y:S02]  /*9580*/  SYNCS.PHASECHK.TRANS64.TRYWAIT P0, [R0+URZ], R3 ;  /* 0x00000003000075a7 */ /* 0x0022a400080011ff */
[----:B--2---:R-:W-:Y:S05]  /*9590*/  @!P0 NANOSLEEP.SYNCS 0x989680 ;  /* 0x009896800000895d */ /* 0x004fea0003900000 */
[----:B------:R-:W2:Y:S02]  /*95a0*/  @!P0 SYNCS.PHASECHK.TRANS64 P0, [R0+URZ], R3 ;  /* 0x00000003000085a7 */ /* 0x000ea400080010ff */
[----:B--2---:R-:W-:Y:S05]  /*95b0*/  @!P0 BRA `(.L_x_214) ;  /* 0xfffffffc00f08947 */ /* 0x004fea000383ffff */
[----:B------:R-:W-:Y:S05]  /*95c0*/  BRA `(.L_x_87) ;  /* 0xffffffb000147947 */ /* 0x000fea000383ffff */
.L_x_91:
[----:B------:R-:W-:-:S07]  /*95d0*/  MOV R0, UR5 ;  /* 0x0000000500007c02 */ /* 0x000fce0008000f00 */
.L_x_215:
[----:B--2---:R2:W3:Y:S02]  /*95e0*/  SYNCS.PHASECHK.TRANS64.TRYWAIT P0, [R0+URZ], R3 ;  /* 0x00000003000075a7 */ /* 0x0044e400080011ff */
[----:B---3--:R-:W-:Y:S05]  /*95f0*/  @!P0 NANOSLEEP.SYNCS 0x989680 ;  /* 0x009896800000895d */ /* 0x008fea0003900000 */
[----:B------:R-:W3:Y:S02]  /*9600*/  @!P0 SYNCS.PHASECHK.TRANS64 P0, [R0+URZ], R3 ;  /* 0x00000003000085a7 */ /* 0x000ee400080010ff */
[----:B---3--:R-:W-:Y:S05]  /*9610*/  @!P0 BRA `(.L_x_215) ;  /* 0xfffffffc00f08947 */ /* 0x008fea000383ffff */
[----:B------:R-:W-:Y:S05]  /*9620*/  BRA `(.L_x_216) ;  /* 0xffffffb000b47947 */ /* 0x000fea000383ffff */
.L_x_92:
[----:B------:R-:W-:-:S07]  /*9630*/  MOV R0, UR5 ;  /* 0x0000000500007c02 */ /* 0x000fce0008000f00 */
.L_x_217:
[----:B--2---:R2:W3:Y:S02]  /*9640*/  SYNCS.PHASECHK.TRANS64.TRYWAIT P0, [R0+URZ], R3 ;  /* 0x00000003000075a7 */ /* 0x0044e400080011ff */
[----:B---3--:R-:W-:Y:S05]  /*9650*/  @!P0 NANOSLEEP.SYNCS 0x989680 ;  /* 0x009896800000895d */ /* 0x008fea0003900000 */
[----:B------:R-:W3:Y:S02]  /*9660*/  @!P0 SYNCS.PHASECHK.TRANS64 P0, [R0+URZ], R3 ;  /* 0x00000003000085a7 */ /* 0x000ee400080010ff */
[----:B---3--:R-:W-:Y:S05]  /*9670*/  @!P0 BRA `(.L_x_217) ;  /* 0xfffffffc00f08947 */ /* 0x008fea000383ffff */
[----:B------:R-:W-:Y:S05]  /*9680*/  BRA `(.L_x_218) ;  /* 0xffffffb000c07947 */ /* 0x000fea000383ffff */
.L_x_93:
[----:B------:R-:W-:-:S07]  /*9690*/  MOV R0, UR5 ;  /* 0x0000000500007c02 */ /* 0x000fce0008000f00 */
.L_x_219:
[----:B--2---:R2:W3:Y:S02]  /*96a0*/  SYNCS.PHASECHK.TRANS64.TRYWAIT P0, [R0+URZ], R3 ;  /* 0x00000003000075a7 */ /* 0x0044e400080011ff */
[----:B---3--:R-:W-:Y:S05]  /*96b0*/  @!P0 NANOSLEEP.SYNCS 0x989680 ;  /* 0x009896800000895d */ /* 0x008fea0003900000 */
[----:B------:R-:W3:Y:S02]  /*96c0*/  @!P0 SYNCS.PHASECHK.TRANS64 P0, [R0+URZ], R3 ;  /* 0x00000003000085a7 */ /* 0x000ee400080010ff */
[----:B---3--:R-:W-:Y:S05]  /*96d0*/  @!P0 BRA `(.L_x_219) ;  /* 0xfffffffc00f08947 */ /* 0x008fea000383ffff */
[----:B------:R-:W-:Y:S05]  /*96e0*/  BRA `(.L_x_220) ;  /* 0xffffffb000cc7947 */ /* 0x000fea000383ffff */
.L_x_94:
[----:B------:R-:W-:-:S07]  /*96f0*/  MOV R0, UR7 ;  /* 0x0000000700007c02 */ /* 0x000fce0008000f00 */
.L_x_221:
[----:B--2---:R2:W3:Y:S02]  /*9700*/  SYNCS.PHASECHK.TRANS64.TRYWAIT P0, [R0+URZ], R3 ;  /* 0x00000003000075a7 */ /* 0x0044e400080011ff */
[----:B---3--:R-:W-:Y:S05]  /*9710*/  @!P0 NANOSLEEP.SYNCS 0x989680 ;  /* 0x009896800000895d */ /* 0x008fea0003900000 */
[----:B------:R-:W3:Y:S02]  /*9720*/  @!P0 SYNCS.PHASECHK.TRANS64 P0, [R0+URZ], R3 ;  /* 0x00000003000085a7 */ /* 0x000ee400080010ff */
[----:B---3--:R-:W-:Y:S05]  /*9730*/  @!P0 BRA `(.L_x_221) ;  /* 0xfffffffc00f08947 */ /* 0x008fea000383ffff */
[----:B------:R-:W-:Y:S05]  /*9740*/  BRA `(.L_x_222) ;  /* 0xffffffb000d87947 */ /* 0x000fea000383ffff */
.L_x_99:
[----:B--2---:R2:W3:Y:S02]  /*9750*/  SYNCS.PHASECHK.TRANS64.TRYWAIT P0, [R0+URZ+0x250], R3 ;  /* 0x00025003000075a7 */ /* 0x0044e400080011ff */
[----:B---3--:R-:W-:Y:S05]  /*9760*/  @!P0 NANOSLEEP.SYNCS 0x989680 ;  /* 0x009896800000895d */ /* 0x008fea0003900000 */
[----:B------:R-:W3:Y:S02]  /*9770*/  @!P0 SYNCS.PHASECHK.TRANS64 P0, [R0+URZ+0x250], R3 ;  /* 0x00025003000085a7 */ /* 0x000ee400080010ff */
[----:B---3--:R-:W-:Y:S05]  /*9780*/  @!P0 BRA `(.L_x_99) ;  /* 0xfffffffc00f08947 */ /* 0x008fea000383ffff */
[----:B------:R-:W-:Y:S05]  /*9790*/  BRA `(.L_x_223) ;  /* 0xffffffb400dc7947 */ /* 0x000fea000383ffff */
.L_x_102:
[----:B------:R-:W-:Y:S07]  /*97a0*/  MOV R0, UR7 ;  /* 0x0000000700007c02 */ /* 0x000fee0008000f00 */
.L_x_224:
[----:B--2---:R2:W3:Y:S02]  /*97b0*/  SYNCS.PHASECHK.TRANS64.TRYWAIT P0, [R0+URZ+0x248], R3 ;  /* 0x00024803000075a7 */ /* 0x0044e400080011ff */
[----:B---3--:R-:W-:Y:S05]  /*97c0*/  @!P0 NANOSLEEP.SYNCS 0x989680 ;  /* 0x009896800000895d */ /* 0x008fea0003900000 */
[----:B------:R-:W3:Y:S02]  /*97d0*/  @!P0 SYNCS.PHASECHK.TRANS64 P0, [R0+URZ+0x248], R3 ;  /* 0x00024803000085a7 */ /* 0x000ee400080010ff */
[----:B---3--:R-:W-:Y:S05]  /*97e0*/  @!P0 BRA `(.L_x_224) ;  /* 0xfffffffc00f08947 */ /* 0x008fea000383ffff */
[----:B------:R-:W-:Y:S05]  /*97f0*/  BRA `(.L_x_101) ;  /* 0xffffffb800bc7947 */ /* 0x000fea000383ffff */
.L_x_105:
[----:B--2---:R-:W-:Y:S07]  /*9800*/  MOV R3, UR7 ;  /* 0x0000000700037c02 */ /* 0x004fee0008000f00 */
.L_x_225:
[----:B-1----:R1:W2:Y:S02]  /*9810*/  SYNCS.PHASECHK.TRANS64.TRYWAIT P0, [R3+URZ+0x230], R12 ;  /* 0x0002300c030075a7 */ /* 0x0022a400080011ff */
[----:B--2---:R-:W-:Y:S05]  /*9820*/  @!P0 NANOSLEEP.SYNCS 0x989680 ;  /* 0x009896800000895d */ /* 0x004fea0003900000 */
[----:B------:R-:W2:Y:S02]  /*9830*/  @!P0 SYNCS.PHASECHK.TRANS64 P0, [R3+URZ+0x230], R12 ;  /* 0x0002300c030085a7 */ /* 0x000ea400080010ff */
[----:B--2---:R-:W-:Y:S05]  /*9840*/  @!P0 BRA `(.L_x_225) ;  /* 0xfffffffc00f08947 */ /* 0x004fea000383ffff */
[----:B------:R-:W-:Y:S05]  /*9850*/  BRA `(.L_x_226) ;  /* 0xffffffbc00347947 */ /* 0x000fea000383ffff */
.L_x_106:
[----:B------:R-:W-:Y:S07]  /*9860*/  MOV R3, UR7 ;  /* 0x0000000700037c02 */ /* 0x000fee0008000f00 */
.L_x_227:
[----:B-1----:R1:W2:Y:S02]  /*9870*/  SYNCS.PHASECHK.TRANS64.TRYWAIT P0, [R3+URZ+0x238], R12 ;  /* 0x0002380c030075a7 */ /* 0x0022a400080011ff */
[----:B--2---:R-:W-:Y:S05]  /*9880*/  @!P0 NANOSLEEP.SYNCS 0x989680 ;  /* 0x009896800000895d */ /* 0x004fea0003900000 */
[----:B------:R-:W2:Y:S02]  /*9890*/  @!P0 SYNCS.PHASECHK.TRANS64 P0, [R3+URZ+0x238], R12 ;  /* 0x0002380c030085a7 */ /* 0x000ea400080010ff */
[----:B--2---:R-:W-:Y:S05]  /*98a0*/  @!P0 BRA `(.L_x_227) ;  /* 0xfffffffc00f08947 */ /* 0x004fea000383ffff */
[----:B------:R-:W-:Y:S05]  /*98b0*/  BRA `(.L_x_228) ;  /* 0xffffffbc00b47947 */ /* 0x000fea000383ffff */
.L_x_108:
[----:B------:R-:W-:-:S07]  /*98c0*/  MOV R0, UR7 ;  /* 0x0000000700007c02 */ /* 0x000fce0008000f00 */
.L_x_229:
[----:B-1----:R1:W3:Y:S02]  /*98d0*/  SYNCS.PHASECHK.TRANS64.TRYWAIT P0, [R0+URZ+0x230], R3 ;  /* 0x00023003000075a7 */ /* 0x0022e400080011ff */
[----:B---3--:R-:W-:Y:S05]  /*98e0*/  @!P0 NANOSLEEP.SYNCS 0x989680 ;  /* 0x009896800000895d */ /* 0x008fea0003900000 */
[----:B------:R-:W3:Y:S02]  /*98f0*/  @!P0 SYNCS.PHASECHK.TRANS64 P0, [R0+URZ+0x230], R3 ;  /* 0x00023003000085a7 */ /* 0x000ee400080010ff */
[----:B---3--:R-:W-:Y:S05]  /*9900*/  @!P0 BRA `(.L_x_229) ;  /* 0xfffffffc00f08947 */ /* 0x008fea000383ffff */
[----:B------:R-:W-:Y:S05]  /*9910*/  BRA `(.L_x_230) ;  /* 0xffffffc000247947 */ /* 0x000fea000383ffff */
.L_x_110:
[----:B--2---:R2:W4:Y:S02]  /*9920*/  SYNCS.PHASECHK.TRANS64.TRYWAIT P0, [R0+URZ+0x250], R3 ;  /* 0x00025003000075a7 */ /* 0x00452400080011ff */
[----:B----4-:R-:W-:Y:S05]  /*9930*/  @!P0 NANOSLEEP.SYNCS 0x989680 ;  /* 0x009896800000895d */ /* 0x010fea0003900000 */
[----:B------:R-:W4:Y:S02]  /*9940*/  @!P0 SYNCS.PHASECHK.TRANS64 P0, [R0+URZ+0x250], R3 ;  /* 0x00025003000085a7 */ /* 0x000f2400080010ff */
[----:B----4-:R-:W-:Y:S05]  /*9950*/  @!P0 BRA `(.L_x_110) ;  /* 0xfffffffc00f08947 */ /* 0x010fea000383ffff */
[----:B------:R-:W-:Y:S05]  /*9960*/  BRA `(.L_x_231) ;  /* 0xffffffc000f47947 */ /* 0x000fea000383ffff */
.L_x_121:
[----:B-1----:R1:W3:Y:S02]  /*9970*/  SYNCS.PHASECHK.TRANS64.TRYWAIT P1, [R0+URZ+0x220], R3 ;  /* 0x00022003000075a7 */ /* 0x0022e400080211ff */
[----:B---3--:R-:W-:Y:S05]  /*9980*/  @!P1 NANOSLEEP.SYNCS 0x989680 ;  /* 0x009896800000995d */ /* 0x008fea0003900000 */
[----:B------:R-:W3:Y:S02]  /*9990*/  @!P1 SYNCS.PHASECHK.TRANS64 P1, [R0+URZ+0x220], R3 ;  /* 0x00022003000095a7 */ /* 0x000ee400080210ff */
[----:B---3--:R-:W-:Y:S05]  /*99a0*/  @!P1 BRA `(.L_x_121) ;  /* 0xfffffffc00f09947 */ /* 0x008fea000383ffff */
[----:B------:R-:W-:Y:S05]  /*99b0*/  BRA `(.L_x_120) ;  /* 0xffffffd0000c7947 */ /* 0x000fea000383ffff */
.L_x_123:
[----:B---3--:R3:W4:Y:S02]  /*99c0*/  SYNCS.PHASECHK.TRANS64.TRYWAIT P0, [R108+URZ+0x270], R7 ;  /* 0x000270076c0075a7 */ /* 0x00872400080011ff */
[----:B----4-:R-:W-:Y:S05]  /*99d0*/  @!P0 NANOSLEEP.SYNCS 0x989680 ;  /* 0x009896800000895d */ /* 0x010fea0003900000 */
[----:B------:R-:W4:Y:S02]  /*99e0*/  @!P0 SYNCS.PHASECHK.TRANS64 P0, [R108+URZ+0x270], R7 ;  /* 0x000270076c0085a7 */ /* 0x000f2400080010ff */
[----:B----4-:R-:W-:Y:S05]  /*99f0*/  @!P0 BRA `(.L_x_123) ;  /* 0xfffffffc00f08947 */ /* 0x010fea000383ffff */
[----:B------:R-:W-:Y:S05]  /*9a00*/  BRA `(.L_x_122) ;  /* 0xffffffd000607947 */ /* 0x000fea000383ffff */
.L_x_131:
[----:B--2---:R2:W3:Y:S02]  /*9a10*/  SYNCS.PHASECHK.TRANS64.TRYWAIT P0, [R75+URZ+0x220], R0 ;  /* 0x000220004b0075a7 */ /* 0x0044e400080011ff */
[----:B---3--:R-:W-:Y:S05]  /*9a20*/  @!P0 NANOSLEEP.SYNCS 0x989680 ;  /* 0x009896800000895d */ /* 0x008fea0003900000 */
[----:B------:R-:W3:Y:S02]  /*9a30*/  @!P0 SYNCS.PHASECHK.TRANS64 P0, [R75+URZ+0x220], R0 ;  /* 0x000220004b0085a7 */ /* 0x000ee400080010ff */
[----:B---3--:R-:W-:Y:S05]  /*9a40*/  @!P0 BRA `(.L_x_131) ;  /* 0xfffffffc00f08947 */ /* 0x008fea000383ffff */
[----:B------:R-:W-:Y:S05]  /*9a50*/  BRA `(.L_x_130) ;  /* 0xffffffdc00547947 */ /* 0x000fea000383ffff */
        .weak           $__internal_0_$__cuda_sm10x_tcgen05_guardrail_trap_col_being_dealloced_not_returned_by_alloc
        .type           $__internal_0_$__cuda_sm10x_tcgen05_guardrail_trap_col_being_dealloced_not_returned_by_alloc,@function
        .size           $__internal_0_$__cuda_sm10x_tcgen05_guardrail_trap_col_being_dealloced_not_returned_by_alloc,($__internal_1_$__cuda_sm10x_tcgen05_guardrail_trap_phase_invalid_during_alloc - $__internal_0_$__cuda_sm10x_tcgen05_guardrail_trap_col_being_dealloced_not_returned_by_alloc)
$__internal_0_$__cuda_sm10x_tcgen05_guardrail_trap_col_being_dealloced_not_returned_by_alloc:
[----:B------:R-:W-:Y:S05]  /*9a60*/  BPT.TRAP 0x1 ;  /* 0x000000040000795c */ /* 0x000fea0000300000 */
[----:B------:R-:W-:-:S04]  /*9a70*/  HFMA2 R3, -RZ, RZ, 0, 0 ;  /* 0x00000000ff037431 */ /* 0x000fc800000001ff */
[----:B------:R-:W-:Y:S05]  /*9a80*/  RET.REL.NODEC R2 `(_ZN7cutlass13device_kernelINS_4gemm6kernel13GemmUniversalIN4cute5tupleIJiiiiEEENS1_10collective13CollectiveMmaINS1_35MainloopSm100TmaUmmaWarpSpecializedILi34ELi2ELi4ENS5_IJNS4_1CILi1EEESB_SB_EEEEENS5_IJNSA_ILi64EEENSA_ILi128EEENSA_ILi32EEEEEEaNS5_IJlSB_lEEEaSI_NS4_8TiledMMAINS4_8MMA_AtomIJNS4_15SM100_MMA_S8_SSIaaiLi64ELi128ELNS4_4UMMA5MajorE0ELSN_0ELNSM_8SaturateE0EEEEEENS4_6LayoutISC_NS5_IJNSA_ILi0EEESS_SS_EEEEENS5_IJNS4_10UnderscoreESV_SV_EEEEENS4_13SM90_TMA_LOADENS4_14ComposedLayoutINS4_7SwizzleILi1ELi4ELi3EEENS4_18smem_ptr_flag_bitsILi8EEENSR_INS5_IJNSA_ILi8EEESG_EEENS5_IJSG_SB_EEEEEEEvNS4_8identityESY_S18_vS19_EENS_8epilogue10collective18CollectiveEpilogueINS1B_23Sm100TmaWarpSpecializedILi2ELi2ELi32ELb0ELb0EEEJSH_NS5_IJNSR_ISE_SB_EES1G_EEEaSI_aSI_NS1B_6fusion15FusionCallbacksIS1F_NS1I_17LinearCombinationIaiaiLNS_15FloatRoundStyleE2EEESH_S1H_JEEENS4_5SM1004TMEM4LOAD26SM100_TMEM_LOAD_16dp32b32xESY_NSZ_INS10_ILi2ELi4ELi3EEES13_NSR_INS5_IJS14_SE_EEENS5_IJSE_SB_EEEEEEENS4_39AutoVectorizingCopyWithAssumedAlignmentILi128EEENS4_14SM90_TMA_STOREES1W_S1Y_S1Y_EEEvvEEEEvNT_6ParamsE) ;  /* 0xffffff64025c7950 */ /* 0x000fea0003c3ffff */
        .weak           $__internal_1_$__cuda_sm10x_tcgen05_guardrail_trap_phase_invalid_during_alloc
        .type           $__internal_1_$__cuda_sm10x_tcgen05_guardrail_trap_phase_invalid_during_alloc,@function
        .size           $__internal_1_$__cuda_sm10x_tcgen05_guardrail_trap_phase_invalid_during_alloc,($__internal_2_$__cuda_sm10x_tcgen05_guardrail_trap_unallocated_columns_being_dealloced - $__internal_1_$__cuda_sm10x_tcgen05_guardrail_trap_phase_invalid_during_alloc)
$__internal_1_$__cuda_sm10x_tcgen05_guardrail_trap_phase_invalid_during_alloc:
[----:B------:R-:W-:Y:S05]  /*9a90*/  BPT.TRAP 0x1 ;  /* 0x000000040000795c */ /* 0x000fea0000300000 */
[----:B------:R-:W-:-:S04]  /*9aa0*/  MOV R3, 0x0 ;  /* 0x0000000000037802 */ /* 0x000fc80000000f00 */
[----:B------:R-:W-:Y:S05]  /*9ab0*/  RET.REL.NODEC R2 `(_ZN7cutlass13device_kernelINS_4gemm6kernel13GemmUniversalIN4cute5tupleIJiiiiEEENS1_10collective13CollectiveMmaINS1_35MainloopSm100TmaUmmaWarpSpecializedILi34ELi2ELi4ENS5_IJNS4_1CILi1EEESB_SB_EEEEENS5_IJNSA_ILi64EEENSA_ILi128EEENSA_ILi32EEEEEEaNS5_IJlSB_lEEEaSI_NS4_8TiledMMAINS4_8MMA_AtomIJNS4_15SM100_MMA_S8_SSIaaiLi64ELi128ELNS4_4UMMA5MajorE0ELSN_0ELNSM_8SaturateE0EEEEEENS4_6LayoutISC_NS5_IJNSA_ILi0EEESS_SS_EEEEENS5_IJNS4_10UnderscoreESV_SV_EEEEENS4_13SM90_TMA_LOADENS4_14ComposedLayoutINS4_7SwizzleILi1ELi4ELi3EEENS4_18smem_ptr_flag_bitsILi8EEENSR_INS5_IJNSA_ILi8EEESG_EEENS5_IJSG_SB_EEEEEEEvNS4_8identityESY_S18_vS19_EENS_8epilogue10collective18CollectiveEpilogueINS1B_23Sm100TmaWarpSpecializedILi2ELi2ELi32ELb0ELb0EEEJSH_NS5_IJNSR_ISE_SB_EES1G_EEEaSI_aSI_NS1B_6fusion15FusionCallbacksIS1F_NS1I_17LinearCombinationIaiaiLNS_15FloatRoundStyleE2EEESH_S1H_JEEENS4_5SM1004TMEM4LOAD26SM100_TMEM_LOAD_16dp32b32xESY_NSZ_INS10_ILi2ELi4ELi3EEES13_NSR_INS5_IJS14_SE_EEENS5_IJSE_SB_EEEEEEENS4_39AutoVectorizingCopyWithAssumedAlignmentILi128EEENS4_14SM90_TMA_STOREES1W_S1Y_S1Y_EEEvvEEEEvNT_6ParamsE) ;  /* 0xffffff6402507950 */ /* 0x000fea0003c3ffff */
        .weak           $__internal_2_$__cuda_sm10x_tcgen05_guardrail_trap_unallocated_columns_being_dealloced
        .type           $__internal_2_$__cuda_sm10x_tcgen05_guardrail_trap_unallocated_columns_being_dealloced,@function
        .size           $__internal_2_$__cuda_sm10x_tcgen05_guardrail_trap_unallocated_columns_being_dealloced,(.L_x_233 - $__internal_2_$__cuda_sm10x_tcgen05_guardrail_trap_unallocated_columns_being_dealloced)
$__internal_2_$__cuda_sm10x_tcgen05_guardrail_trap_unallocated_columns_being_dealloced:
[----:B------:R-:W-:Y:S05]  /*9ac0*/  BPT.TRAP 0x1 ;  /* 0x000000040000795c */ /* 0x000fea0000300000 */
[----:B------:R-:W-:-:S04]  /*9ad0*/  HFMA2 R3, -RZ, RZ, 0, 0 ;  /* 0x00000000ff037431 */ /* 0x000fc800000001ff */
[----:B------:R-:W-:Y:S05]  /*9ae0*/  RET.REL.NODEC R2 `(_ZN7cutlass13device_kernelINS_4gemm6kernel13GemmUniversalIN4cute5tupleIJiiiiEEENS1_10collective13CollectiveMmaINS1_35MainloopSm100TmaUmmaWarpSpecializedILi34ELi2ELi4ENS5_IJNS4_1CILi1EEESB_SB_EEEEENS5_IJNSA_ILi64EEENSA_ILi128EEENSA_ILi32EEEEEEaNS5_IJlSB_lEEEaSI_NS4_8TiledMMAINS4_8MMA_AtomIJNS4_15SM100_MMA_S8_SSIaaiLi64ELi128ELNS4_4UMMA5MajorE0ELSN_0ELNSM_8SaturateE0EEEEEENS4_6LayoutISC_NS5_IJNSA_ILi0EEESS_SS_EEEEENS5_IJNS4_10UnderscoreESV_SV_EEEEENS4_13SM90_TMA_LOADENS4_14ComposedLayoutINS4_7SwizzleILi1ELi4ELi3EEENS4_18smem_ptr_flag_bitsILi8EEENSR_INS5_IJNSA_ILi8EEESG_EEENS5_IJSG_SB_EEEEEEEvNS4_8identityESY_S18_vS19_EENS_8epilogue10collective18CollectiveEpilogueINS1B_23Sm100TmaWarpSpecializedILi2ELi2ELi32ELb0ELb0EEEJSH_NS5_IJNSR_ISE_SB_EES1G_EEEaSI_aSI_NS1B_6fusion15FusionCallbacksIS1F_NS1I_17LinearCombinationIaiaiLNS_15FloatRoundStyleE2EEESH_S1H_JEEENS4_5SM1004TMEM4LOAD26SM100_TMEM_LOAD_16dp32b32xESY_NSZ_INS10_ILi2ELi4ELi3EEES13_NSR_INS5_IJS14_SE_EEENS5_IJSE_SB_EEEEEEENS4_39AutoVectorizingCopyWithAssumedAlignmentILi128EEENS4_14SM90_TMA_STOREES1W_S1Y_S1Y_EEEvvEEEEvNT_6ParamsE) ;  /* 0xffffff6402447950 */ /* 0x000fea0003c3ffff */
.L_x_232:
[----:B------:R-:W-:-:S00]  /*9af0*/  BRA `(.L_x_232) ;  /* 0xfffffffc00fc7947 */ /* 0x000fc0000383ffff */
[----:B------:R-:W-:-:S00]  /*9b00*/  NOP ;  /* 0x0000000000007918 */ /* 0x000fc00000000000 */
[----:B------:R-:W-:-:S00]  /*9b10*/  NOP ;  /* 0x0000000000007918 */ /* 0x000fc00000000000 */
[----:B------:R-:W-:-:S00]  /*9b20*/  NOP ;  /* 0x0000000000007918 */ /* 0x000fc00000000000 */
[----:B------:R-:W-:-:S00]  /*9b30*/  NOP ;  /* 0x0000000000007918 */ /* 0x000fc00000000000 */
[----:B------:R-:W-:-:S00]  /*9b40*/  NOP ;  /* 0x0000000000007918 */ /* 0x000fc00000000000 */
[----:B------:R-:W-:-:S00]  /*9b50*/  NOP ;  /* 0x0000000000007918 */ /* 0x000fc00000000000 */
[----:B------:R-:W-:-:S00]  /*9b60*/  NOP ;  /* 0x0000000000007918 */ /* 0x000fc00000000000 */
[----:B------:R-:W-:-:S00]  /*9b70*/  NOP ;  /* 0x0000000000007918 */ /* 0x000fc00000000000 */
.L_x_233:


//--------------------- .nv.global.init           --------------------------
	.section	.nv.global.init,"aw",@progbits
.nv.global.init:
	.type		$str$27,@object
	.size		$str$27,($str$28 - $str$27)
$str$27:
        /*0000*/ 	.byte	0x28, 0x61, 0x64, 0x64, 0x72, 0x65, 0x73, 0x73, 0x20, 0x26, 0x20, 0x6d, 0x61, 0x73, 0x6b, 0x29
        /*0010*/ 	.byte	0x20, 0x3d, 0x3d, 0x20, 0x30, 0x00
	.type		$str$28,@object
	.size		$str$28,($str$26 - $str$28)
$str$28:
        /*0016*/ 	.byte	0x2f, 0x74, 0x6d, 0x70, 0x2f, 0x63, 0x75, 0x74, 0x6c, 0x61, 0x73, 0x73, 0x5f, 0x73, 0x77, 0x65
        /*0026*/ 	.byte	0x65, 0x70, 0x5f, 0x73, 0x72, 0x63, 0x2f, 0x69, 0x6e, 0x63, 0x6c, 0x75, 0x64, 0x65, 0x2f, 0x63
        /*0036*/ 	.byte	0x75, 0x74, 0x65, 0x2f, 0x70, 0x6f, 0x69, 0x6e, 0x74, 0x65, 0x72, 0x5f, 0x66, 0x6c, 0x61, 0x67
        /*0046*/ 	.byte	0x67, 0x65, 0x64, 0x2e, 0x68, 0x70, 0x70, 0x00
	.type		$str$26,@object
	.size		$str$26,($str$25 - $str$26)
$str$26:
        /*004e*/ 	.byte	0x2f, 0x74, 0x6d, 0x70, 0x2f, 0x63, 0x75, 0x74, 0x6c, 0x61, 0x73, 0x73, 0x5f, 0x73, 0x77, 0x65
        /*005e*/ 	.byte	0x65, 0x70, 0x5f, 0x73, 0x72, 0x63, 0x2f, 0x69, 0x6e, 0x63, 0x6c, 0x75, 0x64, 0x65, 0x2f, 0x63
        /*006e*/ 	.byte	0x75, 0x74, 0x65, 0x2f, 0x61, 0x74, 0x6f, 0x6d, 0x2f, 0x63, 0x6f, 0x70, 0x79, 0x5f, 0x74, 0x72
        /*007e*/ 	.byte	0x61, 0x69, 0x74, 0x73, 0x5f, 0x73, 0x6d, 0x31, 0x30, 0x30, 0x2e, 0x68, 0x70, 0x70, 0x00
	.type		$str$25,@object
	.size		$str$25,(__unnamed_1 - $str$25)
$str$25:
        /*008d*/ 	.byte	0x28, 0x28, 0x75, 0x69, 0x6e, 0x74, 0x33, 0x32, 0x5f, 0x74, 0x28, 0x74, 0x68, 0x72, 0x65, 0x61
        /*009d*/ 	.byte	0x64, 0x49, 0x64, 0x78, 0x2e, 0x78, 0x29, 0x20, 0x2f, 0x20, 0x33, 0x32, 0x29, 0x20, 0x25, 0x20
        /*00ad*/ 	.byte	0x34, 0x29, 0x20, 0x3d, 0x3d, 0x20, 0x28, 0x28, 0x28, 0x74, 0x6d, 0x65, 0x6d, 0x5f, 0x61, 0x64
        /*00bd*/ 	.byte	0x64, 0x72, 0x20, 0x3e, 0x3e, 0x20, 0x31, 0x36, 0x29, 0x20, 0x2f, 0x20, 0x33, 0x32, 0x29, 0x20
        /*00cd*/ 	.byte	0x25, 0x20, 0x34, 0x29, 0x00
	.type		__unnamed_1,@object
	.size		__unnamed_1,(__unnamed_2 - __unnamed_1)
__unnamed_1:
        /*00d2*/ 	.byte	0x61, 0x75, 0x74, 0x6f, 0x20, 0x63, 0x75, 0x74, 0x65, 0x3a, 0x3a, 0x61, 0x73, 0x5f, 0x70, 0x6f
        /* <DEDUP_REMOVED lines=24> */
        /*0262*/ 	.byte	0x00
	.type		__unnamed_2,@object
	.size		__unnamed_2,(.L_2 - __unnamed_2)
__unnamed_2:
        /* <DEDUP_REMOVED lines=41> */
.L_2:


//--------------------- .nv.shared._ZN7cutlass13device_kernelINS_4gemm6kernel13GemmUniversalIN4cute5tupleIJiiiiEEENS1_10collective13CollectiveMmaINS1_35MainloopSm100TmaUmmaWarpSpecializedILi34ELi2ELi4ENS5_IJNS4_1CILi1EEESB_SB_EEEEENS5_IJNSA_ILi64EEENSA_ILi128EEENSA_ILi32EEEEEEaNS5_IJlSB_lEEEaSI_NS4_8TiledMMAINS4_8MMA_AtomIJNS4_15SM100_MMA_S8_SSIaaiLi64ELi128ELNS4_4UMMA5MajorE0ELSN_0ELNSM_8SaturateE0EEEEEENS4_6LayoutISC_NS5_IJNSA_ILi0EEESS_SS_EEEEENS5_IJNS4_10UnderscoreESV_SV_EEEEENS4_13SM90_TMA_LOADENS4_14ComposedLayoutINS4_7SwizzleILi1ELi4ELi3EEENS4_18smem_ptr_flag_bitsILi8EEENSR_INS5_IJNSA_ILi8EEESG_EEENS5_IJSG_SB_EEEEEEEvNS4_8identityESY_S18_vS19_EENS_8epilogue10collective18CollectiveEpilogueINS1B_23Sm100TmaWarpSpecializedILi2ELi2ELi32ELb0ELb0EEEJSH_NS5_IJNSR_ISE_SB_EES1G_EEEaSI_aSI_NS1B_6fusion15FusionCallbacksIS1F_NS1I_17LinearCombinationIaiaiLNS_15FloatRoundStyleE2EEESH_S1H_JEEENS4_5SM1004TMEM4LOAD26SM100_TMEM_LOAD_16dp32b32xESY_NSZ_INS10_ILi2ELi4ELi3EEES13_NSR_INS5_IJS14_SE_EEENS5_IJSE_SB_EEEEEEENS4_39AutoVectorizingCopyWithAssumedAlignmentILi128EEENS4_14SM90_TMA_STOREES1W_S1Y_S1Y_EEEvvEEEEvNT_6ParamsE --------------------------
	.section	.nv.shared._ZN7cutlass13device_kernelINS_4gemm6kernel13GemmUniversalIN4cute5tupleIJiiiiEEENS1_10collective13CollectiveMmaINS1_35MainloopSm100TmaUmmaWarpSpecializedILi34ELi2ELi4ENS5_IJNS4_1CILi1EEESB_SB_EEEEENS5_IJNSA_ILi64EEENSA_ILi128EEENSA_ILi32EEEEEEaNS5_IJlSB_lEEEaSI_NS4_8TiledMMAINS4_8MMA_AtomIJNS4_15SM100_MMA_S8_SSIaaiLi64ELi128ELNS4_4UMMA5MajorE0ELSN_0ELNSM_8SaturateE0EEEEEENS4_6LayoutISC_NS5_IJNSA_ILi0EEESS_SS_EEEEENS5_IJNS4_10UnderscoreESV_SV_EEEEENS4_13SM90_TMA_LOADENS4_14ComposedLayoutINS4_7SwizzleILi1ELi4ELi3EEENS4_18smem_ptr_flag_bitsILi8EEENSR_INS5_IJNSA_ILi8EEESG_EEENS5_IJSG_SB_EEEEEEEvNS4_8identityESY_S18_vS19_EENS_8epilogue10collective18CollectiveEpilogueINS1B_23Sm100TmaWarpSpecializedILi2ELi2ELi32ELb0ELb0EEEJSH_NS5_IJNSR_ISE_SB_EES1G_EEEaSI_aSI_NS1B_6fusion15FusionCallbacksIS1F_NS1I_17LinearCombinationIaiaiLNS_15FloatRoundStyleE2EEESH_S1H_JEEENS4_5SM1004TMEM4LOAD26SM100_TMEM_LOAD_16dp32b32xESY_NSZ_INS10_ILi2ELi4ELi3EEES13_NSR_INS5_IJS14_SE_EEENS5_IJSE_SB_EEEEEEENS4_39AutoVectorizingCopyWithAssumedAlignmentILi128EEENS4_14SM90_TMA_STOREES1W_S1Y_S1Y_EEEvvEEEEvNT_6ParamsE,"aw",@nobits
	.sectionflags	@""
	.align	16
	.zero		1024


//--------------------- .nv.shared.reserved.0     --------------------------
	.section	.nv.shared.reserved.0,"aw",@nobits
	.weak		__nv_reservedSMEM_offset_0_alias
	.size		__nv_reservedSMEM_offset_0_alias, 0, 64
	.other		__nv_reservedSMEM_offset_0_alias,@"STO_CUDA_RESERVED_SHARED STV_DEFAULT"
__nv_reservedSMEM_offset_0_alias:
	.zero		0
.nv.shared.reserved.0:
	.zero		64
	.weak		__nv_reservedSMEM_tcgen05_partition
	.type		__nv_reservedSMEM_tcgen05_partition,@object
	.size		__nv_reservedSMEM_tcgen05_partition,(.L_0 - __nv_reservedSMEM_tcgen05_partition)
__nv_reservedSMEM_tcgen05_partition:
	.zero		32
.L_0:


//--------------------- .nv.global                --------------------------
	.section	.nv.global,"aw",@nobits
.nv.global:
	.type		_ZN39_INTERNAL_e1e46588_4_k_cu_f3f3e083_88604cute1_E,@object
	.size		_ZN39_INTERNAL_e1e46588_4_k_cu_f3f3e083_88604cute1_E,(_ZN39_INTERNAL_e1e46588_4_k_cu_f3f3e083_88604cuda3std3__45__cpo6cbeginE - _ZN39_INTERNAL_e1e46588_4_k_cu_f3f3e083_88604cute1_E)
_ZN39_INTERNAL_e1e46588_4_k_cu_f3f3e083_88604cute1_E:
	.zero		1
	.type		_ZN39_INTERNAL_e1e46588_4_k_cu_f3f3e083_88604cuda3std3__45__cpo6cbeginE,@object
	.size		_ZN39_INTERNAL_e1e46588_4_k_cu_f3f3e083_88604cuda3std3__45__cpo6cbeginE,(_ZN39_INTERNAL_e1e46588_4_k_cu_f3f3e083_88604cuda3std3__48in_placeE - _ZN39_INTERNAL_e1e46588_4_k_cu_f3f3e083_88604cuda3std3__45__cpo6cbeginE)
_ZN39_INTERNAL_e1e46588_4_k_cu_f3f3e083_88604cuda3std3__45__cpo6cbeginE:
	.zero		1
	.type		_ZN39_INTERNAL_e1e46588_4_k_cu_f3f3e083_88604cuda3std3__48in_placeE,@object
	.size		_ZN39_INTERNAL_e1e46588_4_k_cu_f3f3e083_88604cuda3std3__48in_placeE,(_ZN39_INTERNAL_e1e46588_4_k_cu_f3f3e083_88604cuda3std6ranges3__45__cpo9iter_moveE - _ZN39_INTERNAL_e1e46588_4_k_cu_f3f3e083_88604cuda3std3__48in_placeE)
_ZN39_INTERNAL_e1e46588_4_k_cu_f3f3e083_88604cuda3std3__48in_placeE:
	.zero		1
	.type		_ZN39_INTERNAL_e1e46588_4_k_cu_f3f3e083_88604cuda3std6ranges3__45__cpo9iter_moveE,@object
	.size		_ZN39_INTERNAL_e1e46588_4_k_cu_f3f3e083_88604cuda3std6ranges3__45__cpo9iter_moveE,(_ZN39_INTERNAL_e1e46588_4_k_cu_f3f3e083_88604cuda3std3__45__cpo5beginE - _ZN39_INTERNAL_e1e46588_4_k_cu_f3f3e083_88604cuda3std6ranges3__45__cpo9iter_moveE)
_ZN39_INTERNAL_e1e46588_4_k_cu_f3f3e083_88604cuda3std6ranges3__45__cpo9iter_moveE:
	.zero		1
	.type		_ZN39_INTERNAL_e1e46588_4_k_cu_f3f3e083_88604cuda3std3__45__cpo5beginE,@object
	.size		_ZN39_INTERNAL_e1e46588_4_k_cu_f3f3e083_88604cuda3std3__45__cpo5beginE,(_ZN39_INTERNAL_e1e46588_4_k_cu_f3f3e083_88604cuda3std3__441_GLOBAL__N__e1e46588_4_k_cu_f3f3e083_88606ignoreE - _ZN39_INTERNAL_e1e46588_4_k_cu_f3f3e083_88604cuda3std3__45__cpo5beginE)
_ZN39_INTERNAL_e1e46588_4_k_cu_f3f3e083_88604cuda3std3__45__cpo5beginE:
	.zero		1
	.type		_ZN39_INTERNAL_e1e46588_4_k_cu_f3f3e083_88604cuda3std3__441_GLOBAL__N__e1e46588_4_k_cu_f3f3e083_88606ignoreE,@object
	.size		_ZN39_INTERNAL_e1e46588_4_k_cu_f3f3e083_88604cuda3std3__441_GLOBAL__N__e1e46588_4_k_cu_f3f3e083_88606ignoreE,(_ZN39_INTERNAL_e1e46588_4_k_cu_f3f3e083_88604cute7productE - _ZN39_INTERNAL_e1e46588_4_k_cu_f3f3e083_88604cuda3std3__441_GLOBAL__N__e1e46588_4_k_cu_f3f3e083_88606ignoreE)
_ZN39_INTERNAL_e1e46588_4_k_cu_f3f3e083_88604cuda3std3__441_GLOBAL__N__e1e46588_4_k_cu_f3f3e083_88606ignoreE:
	.zero		1
	.type		_ZN39_INTERNAL_e1e46588_4_k_cu_f3f3e083_88604cute7productE,@object
	.size		_ZN39_INTERNAL_e1e46588_4_k_cu_f3f3e083_88604cute7productE,(_ZN39_INTERNAL_e1e46588_4_k_cu_f3f3e083_88604cuda3std3__45__cpo3endE - _ZN39_INTERNAL_e1e46588_4_k_cu_f3f3e083_88604cute7productE)
_ZN39_INTERNAL_e1e46588_4_k_cu_f3f3e083_88604cute7productE:
	.zero		1
	.type		_ZN39_INTERNAL_e1e46588_4_k_cu_f3f3e083_88604cuda3std3__45__cpo3endE,@object
	.size		_ZN39_INTERNAL_e1e46588_4_k_cu_f3f3e083_88604cuda3std3__45__cpo3endE,(_ZN39_INTERNAL_e1e46588_4_k_cu_f3f3e083_88604cuda3std3__419piecewise_constructE - _ZN39_INTERNAL_e1e46588_4_k_cu_f3f3e083_88604cuda3std3__45__cpo3endE)
_ZN39_INTERNAL_e1e46588_4_k_cu_f3f3e083_88604cuda3std3__45__cpo3endE:
	.zero		1
	.type		_ZN39_INTERNAL_e1e46588_4_k_cu_f3f3e083_88604cuda3std3__419piecewise_constructE,@object
	.size		_ZN39_INTERNAL_e1e46588_4_k_cu_f3f3e083_88604cuda3std3__419piecewise_constructE,(_ZN39_INTERNAL_e1e46588_4_k_cu_f3f3e083_88604cuda3std3__45__cpo4cendE - _ZN39_INTERNAL_e1e46588_4_k_cu_f3f3e083_88604cuda3std3__419piecewise_constructE)
_ZN39_INTERNAL_e1e46588_4_k_cu_f3f3e083_88604cuda3std3__419piecewise_constructE:
	.zero		1
	.type		_ZN39_INTERNAL_e1e46588_4_k_cu_f3f3e083_88604cuda3std3__45__cpo4cendE,@object
	.size		_ZN39_INTERNAL_e1e46588_4_k_cu_f3f3e083_88604cuda3std3__45__cpo4cendE,(_ZN39_INTERNAL_e1e46588_4_k_cu_f3f3e083_88604cuda3std6ranges3__45__cpo4swapE - _ZN39_INTERNAL_e1e46588_4_k_cu_f3f3e083_88604cuda3std3__45__cpo4cendE)
_ZN39_INTERNAL_e1e46588_4_k_cu_f3f3e083_88604cuda3std3__45__cpo4cendE:
	.zero		1
	.type		_ZN39_INTERNAL_e1e46588_4_k_cu_f3f3e083_88604cuda3std6ranges3__45__cpo4swapE,@object
	.size		_ZN39_INTERNAL_e1e46588_4_k_cu_f3f3e083_88604cuda3std6ranges3__45__cpo4swapE,(.L_10 - _ZN39_INTERNAL_e1e46588_4_k_cu_f3f3e083_88604cuda3std6ranges3__45__cpo4swapE)
_ZN39_INTERNAL_e1e46588_4_k_cu_f3f3e083_88604cuda3std6ranges3__45__cpo4swapE:
	.zero		1
.L_10:


//--------------------- .nv.constant0._ZN7cutlass13device_kernelINS_4gemm6kernel13GemmUniversalIN4cute5tupleIJiiiiEEENS1_10collective13CollectiveMmaINS1_35MainloopSm100TmaUmmaWarpSpecializedILi34ELi2ELi4ENS5_IJNS4_1CILi1EEESB_SB_EEEEENS5_IJNSA_ILi64EEENSA_ILi128EEENSA_ILi32EEEEEEaNS5_IJlSB_lEEEaSI_NS4_8TiledMMAINS4_8MMA_AtomIJNS4_15SM100_MMA_S8_SSIaaiLi64ELi128ELNS4_4UMMA5MajorE0ELSN_0ELNSM_8SaturateE0EEEEEENS4_6LayoutISC_NS5_IJNSA_ILi0EEESS_SS_EEEEENS5_IJNS4_10UnderscoreESV_SV_EEEEENS4_13SM90_TMA_LOADENS4_14ComposedLayoutINS4_7SwizzleILi1ELi4ELi3EEENS4_18smem_ptr_flag_bitsILi8EEENSR_INS5_IJNSA_ILi8EEESG_EEENS5_IJSG_SB_EEEEEEEvNS4_8identityESY_S18_vS19_EENS_8epilogue10collective18CollectiveEpilogueINS1B_23Sm100TmaWarpSpecializedILi2ELi2ELi32ELb0ELb0EEEJSH_NS5_IJNSR_ISE_SB_EES1G_EEEaSI_aSI_NS1B_6fusion15FusionCallbacksIS1F_NS1I_17LinearCombinationIaiaiLNS_15FloatRoundStyleE2EEESH_S1H_JEEENS4_5SM1004TMEM4LOAD26SM100_TMEM_LOAD_16dp32b32xESY_NSZ_INS10_ILi2ELi4ELi3EEES13_NSR_INS5_IJS14_SE_EEENS5_IJSE_SB_EEEEEEENS4_39AutoVectorizingCopyWithAssumedAlignmentILi128EEENS4_14SM90_TMA_STOREES1W_S1Y_S1Y_EEEvvEEEEvNT_6ParamsE --------------------------
	.section	.nv.constant0._ZN7cutlass13device_kernelINS_4gemm6kernel13GemmUniversalIN4cute5tupleIJiiiiEEENS1_10collective13CollectiveMmaINS1_35MainloopSm100TmaUmmaWarpSpecializedILi34ELi2ELi4ENS5_IJNS4_1CILi1EEESB_SB_EEEEENS5_IJNSA_ILi64EEENSA_ILi128EEENSA_ILi32EEEEEEaNS5_IJlSB_lEEEaSI_NS4_8TiledMMAINS4_8MMA_AtomIJNS4_15SM100_MMA_S8_SSIaaiLi64ELi128ELNS4_4UMMA5MajorE0ELSN_0ELNSM_8SaturateE0EEEEEENS4_6LayoutISC_NS5_IJNSA_ILi0EEESS_SS_EEEEENS5_IJNS4_10UnderscoreESV_SV_EEEEENS4_13SM90_TMA_LOADENS4_14ComposedLayoutINS4_7SwizzleILi1ELi4ELi3EEENS4_18smem_ptr_flag_bitsILi8EEENSR_INS5_IJNSA_ILi8EEESG_EEENS5_IJSG_SB_EEEEEEEvNS4_8identityESY_S18_vS19_EENS_8epilogue10collective18CollectiveEpilogueINS1B_23Sm100TmaWarpSpecializedILi2ELi2ELi32ELb0ELb0EEEJSH_NS5_IJNSR_ISE_SB_EES1G_EEEaSI_aSI_NS1B_6fusion15FusionCallbacksIS1F_NS1I_17LinearCombinationIaiaiLNS_15FloatRoundStyleE2EEESH_S1H_JEEENS4_5SM1004TMEM4LOAD26SM100_TMEM_LOAD_16dp32b32xESY_NSZ_INS10_ILi2ELi4ELi3EEES13_NSR_INS5_IJS14_SE_EEENS5_IJSE_SB_EEEEEEENS4_39AutoVectorizingCopyWithAssumedAlignmentILi128EEENS4_14SM90_TMA_STOREES1W_S1Y_S1Y_EEEvvEEEEvNT_6ParamsE,"a",@progbits
	.sectionflags	@""
	.align	4
.nv.constant0._ZN7cutlass13device_kernelINS_4gemm6kernel13GemmUniversalIN4cute5tupleIJiiiiEEENS1_10collective13CollectiveMmaINS1_35MainloopSm100TmaUmmaWarpSpecializedILi34ELi2ELi4ENS5_IJNS4_1CILi1EEESB_SB_EEEEENS5_IJNSA_ILi64EEENSA_ILi128EEENSA_ILi32EEEEEEaNS5_IJlSB_lEEEaSI_NS4_8TiledMMAINS4_8MMA_AtomIJNS4_15SM100_MMA_S8_SSIaaiLi64ELi128ELNS4_4UMMA5MajorE0ELSN_0ELNSM_8SaturateE0EEEEEENS4_6LayoutISC_NS5_IJNSA_ILi0EEESS_SS_EEEEENS5_IJNS4_10UnderscoreESV_SV_EEEEENS4_13SM90_TMA_LOADENS4_14ComposedLayoutINS4_7SwizzleILi1ELi4ELi3EEENS4_18smem_ptr_flag_bitsILi8EEENSR_INS5_IJNSA_ILi8EEESG_EEENS5_IJSG_SB_EEEEEEEvNS4_8identityESY_S18_vS19_EENS_8epilogue10collective18CollectiveEpilogueINS1B_23Sm100TmaWarpSpecializedILi2ELi2ELi32ELb0ELb0EEEJSH_NS5_IJNSR_ISE_SB_EES1G_EEEaSI_aSI_NS1B_6fusion15FusionCallbacksIS1F_NS1I_17LinearCombinationIaiaiLNS_15FloatRoundStyleE2EEESH_S1H_JEEENS4_5SM1004TMEM4LOAD26SM100_TMEM_LOAD_16dp32b32xESY_NSZ_INS10_ILi2ELi4ELi3EEES13_NSR_INS5_IJS14_SE_EEENS5_IJSE_SB_EEEEEEENS4_39AutoVectorizingCopyWithAssumedAlignmentILi128EEENS4_14SM90_TMA_STOREES1W_S1Y_S1Y_EEEvvEEEEvNT_6ParamsE:
	.zero		2944


//--------------------- SYMBOLS --------------------------

	.type		.nv.reservedSmem.offset0,@object
	.size		.nv.reservedSmem.offset0,0x4
	.type		.nv.reservedSmem.cap,@object
	.size		.nv.reservedSmem.cap,0x4
	.type		__assertfail,@function
